//
// Generated by NVIDIA NVVM Compiler
//
// Compiler Build ID: CL-36424714
// Cuda compilation tools, release 13.0, V13.0.88
// Based on NVVM 20.0.0
//

.version 9.0
.target sm_100
.address_size 64

	// .globl	_Z8integraldddPd
.func  (.param .b64 func_retval0) __internal_accurate_pow
(
	.param .b64 __internal_accurate_pow_param_0,
	.param .b64 __internal_accurate_pow_param_1
)
;

.visible .entry _Z8integraldddPd(
	.param .f64 _Z8integraldddPd_param_0,
	.param .f64 _Z8integraldddPd_param_1,
	.param .f64 _Z8integraldddPd_param_2,
	.param .u64 .ptr .align 1 _Z8integraldddPd_param_3
)
{
	.reg .pred 	%p<52>;
	.reg .b32 	%r<73>;
	.reg .b64 	%rd<5>;
	.reg .b64 	%fd<79>;

	ld.param.f64 	%fd30, [_Z8integraldddPd_param_0];
	ld.param.f64 	%fd32, [_Z8integraldddPd_param_1];
	ld.param.f64 	%fd31, [_Z8integraldddPd_param_2];
	ld.param.u64 	%rd1, [_Z8integraldddPd_param_3];
	sub.f64 	%fd33, %fd32, %fd30;
	div.rn.f64 	%fd34, %fd33, %fd31;
	cvt.rzi.s32.f64 	%r8, %fd34;
	mov.u32 	%r9, %ctaid.x;
	mov.u32 	%r10, %ntid.x;
	mov.u32 	%r11, %tid.x;
	mad.lo.s32 	%r1, %r9, %r10, %r11;
	setp.ge.s32 	%p1, %r1, %r8;
	@%p1 bra 	$L__BB0_30;
	cvt.rn.f64.s32 	%fd35, %r1;
	fma.rn.f64 	%fd1, %fd31, %fd35, %fd30;
	{
	.reg .b32 %temp; 
	mov.b64 	{%temp, %r2}, %fd1;
	}
	abs.f64 	%fd2, %fd1;
	setp.lt.s32 	%p2, %r2, 0;
	setp.neu.f64 	%p3, %fd1, 0d0000000000000000;
	add.s32 	%r12, %r1, 1;
	cvt.rn.f64.s32 	%fd36, %r12;
	fma.rn.f64 	%fd3, %fd31, %fd36, %fd30;
	{
	.reg .b32 %temp; 
	mov.b64 	{%temp, %r3}, %fd3;
	}
	abs.f64 	%fd4, %fd3;
	mov.f64 	%fd37, 0d3FF0000000000000;
	{
	.reg .b32 %temp; 
	mov.b64 	{%temp, %r13}, %fd37;
	}
	and.b32  	%r5, %r13, 2146435072;
	setp.eq.s32 	%p4, %r5, 1072693248;
	{ // callseq 0, 0
	.param .b64 param0;
	st.param.f64 	[param0], %fd2;
	.param .b64 param1;
	st.param.f64 	[param1], 0d3FF0000000000000;
	.param .b64 retval0;
	call.uni (retval0), 
	__internal_accurate_pow, 
	(
	param0, 
	param1
	);
	ld.param.f64 	%fd38, [retval0];
	} // callseq 0
	neg.f64 	%fd40, %fd38;
	selp.f64 	%fd41, %fd40, %fd38, %p4;
	selp.f64 	%fd72, %fd41, %fd38, %p2;
	@%p3 bra 	$L__BB0_3;
	setp.eq.s32 	%p5, %r5, 1072693248;
	selp.b32 	%r14, %r2, 0, %p5;
	setp.lt.s32 	%p6, %r13, 0;
	or.b32  	%r15, %r14, 2146435072;
	selp.b32 	%r16, %r15, %r14, %p6;
	mov.b32 	%r17, 0;
	mov.b64 	%fd72, {%r17, %r16};
$L__BB0_3:
	add.f64 	%fd42, %fd1, 0d3FF0000000000000;
	{
	.reg .b32 %temp; 
	mov.b64 	{%temp, %r18}, %fd42;
	}
	and.b32  	%r19, %r18, 2146435072;
	setp.ne.s32 	%p7, %r19, 2146435072;
	@%p7 bra 	$L__BB0_8;
	setp.nan.f64 	%p8, %fd1, %fd1;
	@%p8 bra 	$L__BB0_7;
	setp.neu.f64 	%p9, %fd2, 0d7FF0000000000000;
	@%p9 bra 	$L__BB0_8;
	setp.eq.s32 	%p10, %r5, 1072693248;
	setp.lt.s32 	%p11, %r2, 0;
	setp.lt.s32 	%p12, %r13, 0;
	selp.b32 	%r21, 0, 2146435072, %p12;
	and.b32  	%r22, %r13, 2147483647;
	setp.ne.s32 	%p13, %r22, 1071644672;
	or.b32  	%r23, %r21, -2147483648;
	selp.b32 	%r24, %r23, %r21, %p13;
	selp.b32 	%r25, %r24, %r21, %p10;
	selp.b32 	%r26, %r25, %r21, %p11;
	mov.b32 	%r27, 0;
	mov.b64 	%fd72, {%r27, %r26};
	bra.uni 	$L__BB0_8;
$L__BB0_7:
	mov.f64 	%fd43, 0d3FF0000000000000;
	add.rn.f64 	%fd72, %fd1, %fd43;
$L__BB0_8:
	setp.eq.s32 	%p14, %r5, 1072693248;
	setp.neu.f64 	%p15, %fd3, 0d0000000000000000;
	setp.lt.s32 	%p16, %r3, 0;
	{ // callseq 1, 0
	.param .b64 param0;
	st.param.f64 	[param0], %fd4;
	.param .b64 param1;
	st.param.f64 	[param1], 0d3FF0000000000000;
	.param .b64 retval0;
	call.uni (retval0), 
	__internal_accurate_pow, 
	(
	param0, 
	param1
	);
	ld.param.f64 	%fd44, [retval0];
	} // callseq 1
	neg.f64 	%fd46, %fd44;
	selp.f64 	%fd47, %fd46, %fd44, %p14;
	selp.f64 	%fd74, %fd47, %fd44, %p16;
	@%p15 bra 	$L__BB0_10;
	setp.eq.s32 	%p17, %r5, 1072693248;
	selp.b32 	%r29, %r3, 0, %p17;
	setp.lt.s32 	%p18, %r13, 0;
	or.b32  	%r30, %r29, 2146435072;
	selp.b32 	%r31, %r30, %r29, %p18;
	mov.b32 	%r32, 0;
	mov.b64 	%fd74, {%r32, %r31};
$L__BB0_10:
	add.f64 	%fd48, %fd3, 0d3FF0000000000000;
	{
	.reg .b32 %temp; 
	mov.b64 	{%temp, %r33}, %fd48;
	}
	and.b32  	%r34, %r33, 2146435072;
	setp.ne.s32 	%p19, %r34, 2146435072;
	@%p19 bra 	$L__BB0_15;
	setp.nan.f64 	%p20, %fd3, %fd3;
	@%p20 bra 	$L__BB0_14;
	setp.neu.f64 	%p21, %fd4, 0d7FF0000000000000;
	@%p21 bra 	$L__BB0_15;
	setp.eq.s32 	%p22, %r5, 1072693248;
	setp.lt.s32 	%p23, %r3, 0;
	setp.lt.s32 	%p24, %r13, 0;
	selp.b32 	%r36, 0, 2146435072, %p24;
	and.b32  	%r37, %r13, 2147483647;
	setp.ne.s32 	%p25, %r37, 1071644672;
	or.b32  	%r38, %r36, -2147483648;
	selp.b32 	%r39, %r38, %r36, %p25;
	selp.b32 	%r40, %r39, %r36, %p22;
	selp.b32 	%r41, %r40, %r36, %p23;
	mov.b32 	%r42, 0;
	mov.b64 	%fd74, {%r42, %r41};
	bra.uni 	$L__BB0_15;
$L__BB0_14:
	mov.f64 	%fd49, 0d3FF0000000000000;
	add.rn.f64 	%fd74, %fd3, %fd49;
$L__BB0_15:
	setp.neu.f64 	%p26, %fd1, 0d0000000000000000;
	setp.lt.s32 	%p27, %r2, 0;
	mov.f64 	%fd50, 0d4000000000000000;
	{
	.reg .b32 %temp; 
	mov.b64 	{%temp, %r43}, %fd50;
	}
	and.b32  	%r7, %r43, 2146435072;
	setp.eq.s32 	%p28, %r7, 1062207488;
	{ // callseq 2, 0
	.param .b64 param0;
	st.param.f64 	[param0], %fd2;
	.param .b64 param1;
	st.param.f64 	[param1], 0d4000000000000000;
	.param .b64 retval0;
	call.uni (retval0), 
	__internal_accurate_pow, 
	(
	param0, 
	param1
	);
	ld.param.f64 	%fd51, [retval0];
	} // callseq 2
	neg.f64 	%fd53, %fd51;
	selp.f64 	%fd54, %fd53, %fd51, %p28;
	selp.f64 	%fd76, %fd54, %fd51, %p27;
	@%p26 bra 	$L__BB0_17;
	setp.eq.s32 	%p29, %r7, 1062207488;
	selp.b32 	%r44, %r2, 0, %p29;
	setp.lt.s32 	%p30, %r43, 0;
	or.b32  	%r45, %r44, 2146435072;
	selp.b32 	%r46, %r45, %r44, %p30;
	mov.b32 	%r47, 0;
	mov.b64 	%fd76, {%r47, %r46};
$L__BB0_17:
	add.f64 	%fd55, %fd1, 0d4000000000000000;
	{
	.reg .b32 %temp; 
	mov.b64 	{%temp, %r48}, %fd55;
	}
	and.b32  	%r49, %r48, 2146435072;
	setp.ne.s32 	%p31, %r49, 2146435072;
	@%p31 bra 	$L__BB0_22;
	setp.nan.f64 	%p32, %fd1, %fd1;
	@%p32 bra 	$L__BB0_21;
	setp.neu.f64 	%p33, %fd2, 0d7FF0000000000000;
	@%p33 bra 	$L__BB0_22;
	setp.eq.s32 	%p34, %r7, 1062207488;
	setp.lt.s32 	%p35, %r2, 0;
	setp.lt.s32 	%p36, %r43, 0;
	selp.b32 	%r51, 0, 2146435072, %p36;
	and.b32  	%r52, %r43, 2147483647;
	setp.ne.s32 	%p37, %r52, 1071644672;
	or.b32  	%r53, %r51, -2147483648;
	selp.b32 	%r54, %r53, %r51, %p37;
	selp.b32 	%r55, %r54, %r51, %p34;
	selp.b32 	%r56, %r55, %r51, %p35;
	mov.b32 	%r57, 0;
	mov.b64 	%fd76, {%r57, %r56};
	bra.uni 	$L__BB0_22;
$L__BB0_21:
	mov.f64 	%fd56, 0d4000000000000000;
	add.rn.f64 	%fd76, %fd1, %fd56;
$L__BB0_22:
	setp.eq.s32 	%p38, %r7, 1062207488;
	setp.neu.f64 	%p39, %fd3, 0d0000000000000000;
	setp.lt.s32 	%p40, %r3, 0;
	setp.eq.f64 	%p41, %fd1, 0d3FF0000000000000;
	add.f64 	%fd57, %fd72, 0d3FF0000000000000;
	add.f64 	%fd58, %fd57, %fd76;
	selp.f64 	%fd23, 0d4008000000000000, %fd58, %p41;
	{ // callseq 3, 0
	.param .b64 param0;
	st.param.f64 	[param0], %fd4;
	.param .b64 param1;
	st.param.f64 	[param1], 0d4000000000000000;
	.param .b64 retval0;
	call.uni (retval0), 
	__internal_accurate_pow, 
	(
	param0, 
	param1
	);
	ld.param.f64 	%fd59, [retval0];
	} // callseq 3
	neg.f64 	%fd61, %fd59;
	selp.f64 	%fd62, %fd61, %fd59, %p38;
	selp.f64 	%fd78, %fd62, %fd59, %p40;
	@%p39 bra 	$L__BB0_24;
	setp.eq.s32 	%p42, %r7, 1062207488;
	selp.b32 	%r59, %r3, 0, %p42;
	setp.lt.s32 	%p43, %r43, 0;
	or.b32  	%r60, %r59, 2146435072;
	selp.b32 	%r61, %r60, %r59, %p43;
	mov.b32 	%r62, 0;
	mov.b64 	%fd78, {%r62, %r61};
$L__BB0_24:
	add.f64 	%fd63, %fd3, 0d4000000000000000;
	{
	.reg .b32 %temp; 
	mov.b64 	{%temp, %r63}, %fd63;
	}
	and.b32  	%r64, %r63, 2146435072;
	setp.ne.s32 	%p44, %r64, 2146435072;
	@%p44 bra 	$L__BB0_29;
	setp.nan.f64 	%p45, %fd3, %fd3;
	@%p45 bra 	$L__BB0_28;
	setp.neu.f64 	%p46, %fd4, 0d7FF0000000000000;
	@%p46 bra 	$L__BB0_29;
	setp.eq.s32 	%p47, %r7, 1062207488;
	setp.lt.s32 	%p48, %r3, 0;
	setp.lt.s32 	%p49, %r43, 0;
	selp.b32 	%r66, 0, 2146435072, %p49;
	and.b32  	%r67, %r43, 2147483647;
	setp.ne.s32 	%p50, %r67, 1071644672;
	or.b32  	%r68, %r66, -2147483648;
	selp.b32 	%r69, %r68, %r66, %p50;
	selp.b32 	%r70, %r69, %r66, %p47;
	selp.b32 	%r71, %r70, %r66, %p48;
	mov.b32 	%r72, 0;
	mov.b64 	%fd78, {%r72, %r71};
	bra.uni 	$L__BB0_29;
$L__BB0_28:
	mov.f64 	%fd64, 0d4000000000000000;
	add.rn.f64 	%fd78, %fd3, %fd64;
$L__BB0_29:
	setp.eq.f64 	%p51, %fd3, 0d3FF0000000000000;
	add.f64 	%fd65, %fd74, 0d3FF0000000000000;
	add.f64 	%fd66, %fd65, %fd78;
	selp.f64 	%fd67, 0d4008000000000000, %fd66, %p51;
	add.f64 	%fd68, %fd23, %fd67;
	mul.f64 	%fd69, %fd68, 0d3FE0000000000000;
	mul.f64 	%fd70, %fd31, %fd69;
	cvta.to.global.u64 	%rd2, %rd1;
	mul.wide.s32 	%rd3, %r1, 8;
	add.s64 	%rd4, %rd2, %rd3;
	st.global.f64 	[%rd4], %fd70;
$L__BB0_30:
	ret;

}
.func  (.param .b64 func_retval0) __internal_accurate_pow(
	.param .b64 __internal_accurate_pow_param_0,
	.param .b64 __internal_accurate_pow_param_1
)
{
	.reg .pred 	%p<8>;
	.reg .b32 	%r<49>;
	.reg .b32 	%f<3>;
	.reg .b64 	%fd<109>;

	ld.param.f64 	%fd10, [__internal_accurate_pow_param_0];
	ld.param.f64 	%fd11, [__internal_accurate_pow_param_1];
	{
	.reg .b32 %temp; 
	mov.b64 	{%temp, %r46}, %fd10;
	}
	{
	.reg .b32 %temp; 
	mov.b64 	{%r45, %temp}, %fd10;
	}
	shr.u32 	%r47, %r46, 20;
	setp.gt.u32 	%p1, %r46, 1048575;
	@%p1 bra 	$L__BB1_2;
	mul.f64 	%fd12, %fd10, 0d4350000000000000;
	{
	.reg .b32 %temp; 
	mov.b64 	{%temp, %r46}, %fd12;
	}
	{
	.reg .b32 %temp; 
	mov.b64 	{%r45, %temp}, %fd12;
	}
	shr.u32 	%r16, %r46, 20;
	add.s32 	%r47, %r16, -54;
$L__BB1_2:
	add.s32 	%r48, %r47, -1023;
	and.b32  	%r17, %r46, -2146435073;
	or.b32  	%r18, %r17, 1072693248;
	mov.b64 	%fd107, {%r45, %r18};
	setp.lt.u32 	%p2, %r18, 1073127583;
	@%p2 bra 	$L__BB1_4;
	{
	.reg .b32 %temp; 
	mov.b64 	{%r19, %temp}, %fd107;
	}
	{
	.reg .b32 %temp; 
	mov.b64 	{%temp, %r20}, %fd107;
	}
	add.s32 	%r21, %r20, -1048576;
	mov.b64 	%fd107, {%r19, %r21};
	add.s32 	%r48, %r47, -1022;
$L__BB1_4:
	add.f64 	%fd13, %fd107, 0dBFF0000000000000;
	add.f64 	%fd14, %fd107, 0d3FF0000000000000;
	rcp.approx.ftz.f64 	%fd15, %fd14;
	neg.f64 	%fd16, %fd14;
	fma.rn.f64 	%fd17, %fd16, %fd15, 0d3FF0000000000000;
	fma.rn.f64 	%fd18, %fd17, %fd17, %fd17;
	fma.rn.f64 	%fd19, %fd18, %fd15, %fd15;
	mul.f64 	%fd20, %fd13, %fd19;
	fma.rn.f64 	%fd21, %fd13, %fd19, %fd20;
	mul.f64 	%fd22, %fd21, %fd21;
	fma.rn.f64 	%fd23, %fd22, 0d3EB0F5FF7D2CAFE2, 0d3ED0F5D241AD3B5A;
	fma.rn.f64 	%fd24, %fd23, %fd22, 0d3EF3B20A75488A3F;
	fma.rn.f64 	%fd25, %fd24, %fd22, 0d3F1745CDE4FAECD5;
	fma.rn.f64 	%fd26, %fd25, %fd22, 0d3F3C71C7258A578B;
	fma.rn.f64 	%fd27, %fd26, %fd22, 0d3F6249249242B910;
	fma.rn.f64 	%fd28, %fd27, %fd22, 0d3F89999999999DFB;
	sub.f64 	%fd29, %fd13, %fd21;
	add.f64 	%fd30, %fd29, %fd29;
	neg.f64 	%fd31, %fd21;
	fma.rn.f64 	%fd32, %fd31, %fd13, %fd30;
	mul.f64 	%fd33, %fd19, %fd32;
	fma.rn.f64 	%fd34, %fd22, %fd28, 0d3FB5555555555555;
	mov.f64 	%fd35, 0d3FB5555555555555;
	sub.f64 	%fd36, %fd35, %fd34;
	fma.rn.f64 	%fd37, %fd22, %fd28, %fd36;
	add.f64 	%fd38, %fd37, 0dBC46A4CB00B9E7B0;
	add.f64 	%fd39, %fd34, %fd38;
	sub.f64 	%fd40, %fd34, %fd39;
	add.f64 	%fd41, %fd38, %fd40;
	mul.rn.f64 	%fd42, %fd21, %fd21;
	neg.f64 	%fd43, %fd42;
	fma.rn.f64 	%fd44, %fd21, %fd21, %fd43;
	{
	.reg .b32 %temp; 
	mov.b64 	{%r22, %temp}, %fd33;
	}
	{
	.reg .b32 %temp; 
	mov.b64 	{%temp, %r23}, %fd33;
	}
	add.s32 	%r24, %r23, 1048576;
	mov.b64 	%fd45, {%r22, %r24};
	fma.rn.f64 	%fd46, %fd21, %fd45, %fd44;
	mul.rn.f64 	%fd47, %fd42, %fd21;
	neg.f64 	%fd48, %fd47;
	fma.rn.f64 	%fd49, %fd42, %fd21, %fd48;
	fma.rn.f64 	%fd50, %fd42, %fd33, %fd49;
	fma.rn.f64 	%fd51, %fd46, %fd21, %fd50;
	mul.rn.f64 	%fd52, %fd39, %fd47;
	neg.f64 	%fd53, %fd52;
	fma.rn.f64 	%fd54, %fd39, %fd47, %fd53;
	fma.rn.f64 	%fd55, %fd39, %fd51, %fd54;
	fma.rn.f64 	%fd56, %fd41, %fd47, %fd55;
	add.f64 	%fd57, %fd52, %fd56;
	sub.f64 	%fd58, %fd52, %fd57;
	add.f64 	%fd59, %fd56, %fd58;
	add.f64 	%fd60, %fd21, %fd57;
	sub.f64 	%fd61, %fd21, %fd60;
	add.f64 	%fd62, %fd57, %fd61;
	add.f64 	%fd63, %fd59, %fd62;
	add.f64 	%fd64, %fd33, %fd63;
	add.f64 	%fd65, %fd60, %fd64;
	sub.f64 	%fd66, %fd60, %fd65;
	add.f64 	%fd67, %fd64, %fd66;
	xor.b32  	%r25, %r48, -2147483648;
	mov.b32 	%r26, 1127219200;
	mov.b64 	%fd68, {%r25, %r26};
	mov.b32 	%r27, -2147483648;
	mov.b64 	%fd69, {%r27, %r26};
	sub.f64 	%fd70, %fd68, %fd69;
	fma.rn.f64 	%fd71, %fd70, 0d3FE62E42FEFA39EF, %fd65;
	fma.rn.f64 	%fd72, %fd70, 0dBFE62E42FEFA39EF, %fd71;
	sub.f64 	%fd73, %fd72, %fd65;
	sub.f64 	%fd74, %fd67, %fd73;
	fma.rn.f64 	%fd75, %fd70, 0d3C7ABC9E3B39803F, %fd74;
	add.f64 	%fd76, %fd71, %fd75;
	sub.f64 	%fd77, %fd71, %fd76;
	add.f64 	%fd78, %fd75, %fd77;
	{
	.reg .b32 %temp; 
	mov.b64 	{%temp, %r28}, %fd11;
	}
	{
	.reg .b32 %temp; 
	mov.b64 	{%r29, %temp}, %fd11;
	}
	shl.b32 	%r30, %r28, 1;
	setp.gt.u32 	%p3, %r30, -33554433;
	and.b32  	%r31, %r28, -15728641;
	selp.b32 	%r32, %r31, %r28, %p3;
	mov.b64 	%fd79, {%r29, %r32};
	mul.rn.f64 	%fd80, %fd76, %fd79;
	neg.f64 	%fd81, %fd80;
	fma.rn.f64 	%fd82, %fd76, %fd79, %fd81;
	fma.rn.f64 	%fd83, %fd78, %fd79, %fd82;
	add.f64 	%fd4, %fd80, %fd83;
	sub.f64 	%fd84, %fd80, %fd4;
	add.f64 	%fd5, %fd83, %fd84;
	fma.rn.f64 	%fd85, %fd4, 0d3FF71547652B82FE, 0d4338000000000000;
	{
	.reg .b32 %temp; 
	mov.b64 	{%r13, %temp}, %fd85;
	}
	mov.f64 	%fd86, 0dC338000000000000;
	add.rn.f64 	%fd87, %fd85, %fd86;
	fma.rn.f64 	%fd88, %fd87, 0dBFE62E42FEFA39EF, %fd4;
	fma.rn.f64 	%fd89, %fd87, 0dBC7ABC9E3B39803F, %fd88;
	fma.rn.f64 	%fd90, %fd89, 0d3E5ADE1569CE2BDF, 0d3E928AF3FCA213EA;
	fma.rn.f64 	%fd91, %fd90, %fd89, 0d3EC71DEE62401315;
	fma.rn.f64 	%fd92, %fd91, %fd89, 0d3EFA01997C89EB71;
	fma.rn.f64 	%fd93, %fd92, %fd89, 0d3F2A01A014761F65;
	fma.rn.f64 	%fd94, %fd93, %fd89, 0d3F56C16C1852B7AF;
	fma.rn.f64 	%fd95, %fd94, %fd89, 0d3F81111111122322;
	fma.rn.f64 	%fd96, %fd95, %fd89, 0d3FA55555555502A1;
	fma.rn.f64 	%fd97, %fd96, %fd89, 0d3FC5555555555511;
	fma.rn.f64 	%fd98, %fd97, %fd89, 0d3FE000000000000B;
	fma.rn.f64 	%fd99, %fd98, %fd89, 0d3FF0000000000000;
	fma.rn.f64 	%fd100, %fd99, %fd89, 0d3FF0000000000000;
	{
	.reg .b32 %temp; 
	mov.b64 	{%r14, %temp}, %fd100;
	}
	{
	.reg .b32 %temp; 
	mov.b64 	{%temp, %r15}, %fd100;
	}
	shl.b32 	%r33, %r13, 20;
	add.s32 	%r34, %r33, %r15;
	mov.b64 	%fd108, {%r14, %r34};
	{
	.reg .b32 %temp; 
	mov.b64 	{%temp, %r35}, %fd4;
	}
	mov.b32 	%f2, %r35;
	abs.f32 	%f1, %f2;
	setp.lt.f32 	%p4, %f1, 0f4086232B;
	@%p4 bra 	$L__BB1_7;
	setp.lt.f64 	%p5, %fd4, 0d0000000000000000;
	add.f64 	%fd101, %fd4, 0d7FF0000000000000;
	selp.f64 	%fd108, 0d0000000000000000, %fd101, %p5;
	setp.geu.f32 	%p6, %f1, 0f40874800;
	@%p6 bra 	$L__BB1_7;
	shr.u32 	%r36, %r13, 31;
	add.s32 	%r37, %r13, %r36;
	shr.s32 	%r38, %r37, 1;
	shl.b32 	%r39, %r38, 20;
	add.s32 	%r40, %r15, %r39;
	mov.b64 	%fd102, {%r14, %r40};
	sub.s32 	%r41, %r13, %r38;
	shl.b32 	%r42, %r41, 20;
	add.s32 	%r43, %r42, 1072693248;
	mov.b32 	%r44, 0;
	mov.b64 	%fd103, {%r44, %r43};
	mul.f64 	%fd108, %fd103, %fd102;
$L__BB1_7:
	abs.f64 	%fd104, %fd108;
	setp.eq.f64 	%p7, %fd104, 0d7FF0000000000000;
	fma.rn.f64 	%fd105, %fd108, %fd5, %fd108;
	selp.f64 	%fd106, %fd108, %fd105, %p7;
	st.param.f64 	[func_retval0], %fd106;
	ret;

}


// ===== COMPILED SASS (sm_100) =====

	.target	sm_100

	.elftype	@"ET_EXEC"


//--------------------- .note.nv.tkinfo           --------------------------
	.section	.note.nv.tkinfo,"",@"SHT_NOTE"
	.sectionflags	@"SHF_NOTE_NV_TKINFO"
	.tkinfo
        /*0018*/ 	.word	0x00000002
        /*0030*/ 	.string	""
        /*0030*/ 	.string	"ptxas"
        /*0030*/ 	.string	"Cuda compilation tools, release 13.0, V13.0.88"
        /*0030*/ 	.string	"Build cuda_13.0.r13.0/compiler.36424714_0"
        /*0030*/ 	.string	"-arch sm_100 -m 64 "



//--------------------- .note.nv.cuinfo           --------------------------
	.section	.note.nv.cuinfo,"",@"SHT_NOTE"
	.sectionflags	@"SHF_NOTE_NV_CUINFO"
        /*0018*/ 	.short	0x0002
        /*001a*/ 	.short	0x0064
        /*001c*/ 	.short	0x0082
	.zero		2


//--------------------- .nv.info                  --------------------------
	.section	.nv.info,"",@"SHT_CUDA_INFO"
	.align	4


	//----- nvinfo : EIATTR_REGCOUNT
	.align		4
        /*0000*/ 	.byte	0x04, 0x2f
        /*0002*/ 	.short	(.L_1 - .L_0)
	.align		4
.L_0:
        /*0004*/ 	.word	index@(_Z8integraldddPd)
        /*0008*/ 	.word	0x0000001e


	//----- nvinfo : EIATTR_FRAME_SIZE
	.align		4
.L_1:
        /*000c*/ 	.byte	0x04, 0x11
        /*000e*/ 	.short	(.L_3 - .L_2)
	.align		4
.L_2:
        /*0010*/ 	.word	index@($_Z8integraldddPd$__internal_accurate_pow)
        /*0014*/ 	.word	0x00000000


	//----- nvinfo : EIATTR_FRAME_SIZE
	.align		4
.L_3:
        /*0018*/ 	.byte	0x04, 0x11
        /*001a*/ 	.short	(.L_5 - .L_4)
	.align		4
.L_4:
        /*001c*/ 	.word	index@($__internal_0_$__cuda_sm20_div_rn_f64_full)
        /*0020*/ 	.word	0x00000000


	//----- nvinfo : EIATTR_FRAME_SIZE
	.align		4
.L_5:
        /*0024*/ 	.byte	0x04, 0x11
        /*0026*/ 	.short	(.L_7 - .L_6)
	.align		4
.L_6:
        /*0028*/ 	.word	index@(_Z8integraldddPd)
        /*002c*/ 	.word	0x00000000


	//----- nvinfo : EIATTR_MIN_STACK_SIZE
	.align		4
.L_7:
        /*0030*/ 	.byte	0x04, 0x12
        /*0032*/ 	.short	(.L_9 - .L_8)
	.align		4
.L_8:
        /*0034*/ 	.word	index@(_Z8integraldddPd)
        /*0038*/ 	.word	0x00000000
.L_9:


//--------------------- .nv.compat                --------------------------
	.section	.nv.compat,"",@"SHT_CUDA_COMPAT_INFO"
	.align	4
        /*0000*/ 	.byte	0x02, 0x09, 0x00, 0x00, 0x02, 0x02, 0x01, 0x00, 0x02, 0x05, 0x05, 0x00, 0x03, 0x07, 0x01, 0x01
        /*0010*/ 	.byte	0x02, 0x03, 0x00, 0x00, 0x02, 0x06, 0x01, 0x00, 0x04, 0x0b, 0x08, 0x00, 0x01, 0x00, 0x00, 0x00
        /*0020*/ 	.byte	0x00, 0x00, 0x00, 0x00


//--------------------- .nv.info._Z8integraldddPd --------------------------
	.section	.nv.info._Z8integraldddPd,"",@"SHT_CUDA_INFO"
	.sectionflags	@""
	.align	4


	//----- nvinfo : EIATTR_CUDA_API_VERSION
	.align		4
        /*0000*/ 	.byte	0x04, 0x37
        /*0002*/ 	.short	(.L_11 - .L_10)
.L_10:
        /*0004*/ 	.word	0x00000082


	//----- nvinfo : EIATTR_KPARAM_INFO
	.align		4
.L_11:
        /*0008*/ 	.byte	0x04, 0x17
        /*000a*/ 	.short	(.L_13 - .L_12)
.L_12:
        /*000c*/ 	.word	0x00000000
        /*0010*/ 	.short	0x0003
        /*0012*/ 	.short	0x0018
        /*0014*/ 	.byte	0x00, 0xf5, 0x21, 0x00


	//----- nvinfo : EIATTR_KPARAM_INFO
	.align		4
.L_13:
        /*0018*/ 	.byte	0x04, 0x17
        /*001a*/ 	.short	(.L_15 - .L_14)
.L_14:
        /*001c*/ 	.word	0x00000000
        /*0020*/ 	.short	0x0002
        /*0022*/ 	.short	0x0010
        /*0024*/ 	.byte	0x00, 0xf0, 0x21, 0x00


	//----- nvinfo : EIATTR_KPARAM_INFO
	.align		4
.L_15:
        /*0028*/ 	.byte	0x04, 0x17
        /*002a*/ 	.short	(.L_17 - .L_16)
.L_16:
        /*002c*/ 	.word	0x00000000
        /*0030*/ 	.short	0x0001
        /*0032*/ 	.short	0x0008
        /*0034*/ 	.byte	0x00, 0xf0, 0x21, 0x00


	//----- nvinfo : EIATTR_KPARAM_INFO
	.align		4
.L_17:
        /*0038*/ 	.byte	0x04, 0x17
        /*003a*/ 	.short	(.L_19 - .L_18)
.L_18:
        /*003c*/ 	.word	0x00000000
        /*0040*/ 	.short	0x0000
        /*0042*/ 	.short	0x0000
        /*0044*/ 	.byte	0x00, 0xf0, 0x21, 0x00


	//----- nvinfo : EIATTR_SPARSE_MMA_MASK
	.align		4
.L_19:
        /*0048*/ 	.byte	0x03, 0x50
        /*004a*/ 	.short	0x0000


	//----- nvinfo : EIATTR_MAXREG_COUNT
	.align		4
        /*004c*/ 	.byte	0x03, 0x1b
        /*004e*/ 	.short	0x00ff


	//----- nvinfo : EIATTR_MERCURY_ISA_VERSION
	.align		4
        /*0050*/ 	.byte	0x03, 0x5f
        /*0052*/ 	.short	0x0101


	//----- nvinfo : EIATTR_VRC_CTA_INIT_COUNT
	.align		4
        /*0054*/ 	.byte	0x02, 0x4a
	.zero		1
	.zero		1


	//----- nvinfo : EIATTR_EXIT_INSTR_OFFSETS
	.align		4
        /*0058*/ 	.byte	0x04, 0x1c
        /*005a*/ 	.short	(.L_21 - .L_20)


	//   ....[0]....
.L_20:
        /*005c*/ 	.word	0x000001c0


	//   ....[1]....
        /*0060*/ 	.word	0x00000a20


	//----- nvinfo : EIATTR_CRS_STACK_SIZE
	.align		4
.L_21:
        /*0064*/ 	.byte	0x04, 0x1e
        /*0066*/ 	.short	(.L_23 - .L_22)
.L_22:
        /*0068*/ 	.word	0x00000000


	//----- nvinfo : EIATTR_CBANK_PARAM_SIZE
	.align		4
.L_23:
        /*006c*/ 	.byte	0x03, 0x19
        /*006e*/ 	.short	0x0020


	//----- nvinfo : EIATTR_PARAM_CBANK
	.align		4
        /*0070*/ 	.byte	0x04, 0x0a
        /*0072*/ 	.short	(.L_25 - .L_24)
	.align		4
.L_24:
        /*0074*/ 	.word	index@(.nv.constant0._Z8integraldddPd)
        /*0078*/ 	.short	0x0380
        /*007a*/ 	.short	0x0020


	//----- nvinfo : EIATTR_SW_WAR
	.align		4
.L_25:
        /*007c*/ 	.byte	0x04, 0x36
        /*007e*/ 	.short	(.L_27 - .L_26)
.L_26:
        /*0080*/ 	.word	0x00000008
.L_27:


//--------------------- .nv.callgraph             --------------------------
	.section	.nv.callgraph,"",@"SHT_CUDA_CALLGRAPH"
	.align	4
	.sectionentsize	8
	.align		4
        /*0000*/ 	.word	0x00000000
	.align		4
        /*0004*/ 	.word	0xffffffff
	.align		4
        /*0008*/ 	.word	0x00000000
	.align		4
        /*000c*/ 	.word	0xfffffffe
	.align		4
        /*0010*/ 	.word	0x00000000
	.align		4
        /*0014*/ 	.word	0xfffffffd
	.align		4
        /*0018*/ 	.word	0x00000000
	.align		4
        /*001c*/ 	.word	0xfffffffc


//--------------------- .text._Z8integraldddPd    --------------------------
	.section	.text._Z8integraldddPd,"ax",@progbits
	.align	128
        .global         _Z8integraldddPd
        .type           _Z8integraldddPd,@function
        .size           _Z8integraldddPd,(.L_x_24 - _Z8integraldddPd)
        .other          _Z8integraldddPd,@"STO_CUDA_ENTRY STV_DEFAULT"
_Z8integraldddPd:
.text._Z8integraldddPd:
[----:B------:R-:W-:Y:S01]  /*0000*/  LDC R1, c[0x0][0x37c] ;  /* 0x0000df00ff017b82 */ /* 0x000fe20000000800 */
[----:B------:R-:W0:Y:S07]  /*0010*/  LDCU UR4, c[0x0][0x394] ;  /* 0x00007280ff0477ac */ /* 0x000e2e0008000800 */
[----:B------:R-:W1:Y:S01]  /*0020*/  LDC.64 R10, c[0x0][0x390] ;  /* 0x0000e400ff0a7b82 */ /* 0x000e620000000a00 */
[----:B------:R-:W-:-:S07]  /*0030*/  IMAD.MOV.U32 R2, RZ, RZ, 0x1 ;  /* 0x00000001ff027424 */ /* 0x000fce00078e00ff */
[----:B------:R-:W2:Y:S08]  /*0040*/  LDC.64 R8, c[0x0][0x380] ;  /* 0x0000e000ff087b82 */ /* 0x000eb00000000a00 */
[----:B------:R-:W2:Y:S01]  /*0050*/  LDC.64 R6, c[0x0][0x388] ;  /* 0x0000e200ff067b82 */ /* 0x000ea20000000a00 */
[----:B0-----:R-:W1:Y:S02]  /*0060*/  MUFU.RCP64H R3, UR4 ;  /* 0x0000000400037d08 */ /* 0x001e640008001800 */
[----:B-1----:R-:W-:-:S02]  /*0070*/  DFMA R4, R2, -R10, 1 ;  /* 0x3ff000000204742b */ /* 0x002fc4000000080a */
[----:B--2---:R-:W-:-:S06]  /*0080*/  DADD R6, R6, -R8 ;  /* 0x0000000006067229 */ /* 0x004fcc0000000808 */
[----:B------:R-:W-:-:S08]  /*0090*/  DFMA R4, R4, R4, R4 ;  /* 0x000000040404722b */ /* 0x000fd00000000004 */
[----:B------:R-:W-:Y:S01]  /*00a0*/  DFMA R4, R2, R4, R2 ;  /* 0x000000040204722b */ /* 0x000fe20000000002 */
[----:B------:R-:W-:-:S07]  /*00b0*/  FSETP.GEU.AND P1, PT, |R7|, 6.5827683646048100446e-37, PT ;  /* 0x036000000700780b */ /* 0x000fce0003f2e200 */
[----:B------:R-:W-:-:S08]  /*00c0*/  DFMA R2, R4, -R10, 1 ;  /* 0x3ff000000402742b */ /* 0x000fd0000000080a */
[----:B------:R-:W-:-:S08]  /*00d0*/  DFMA R2, R4, R2, R4 ;  /* 0x000000020402722b */ /* 0x000fd00000000004 */
[----:B------:R-:W-:-:S08]  /*00e0*/  DMUL R4, R6, R2 ;  /* 0x0000000206047228 */ /* 0x000fd00000000000 */
[----:B------:R-:W-:-:S08]  /*00f0*/  DFMA R8, R4, -R10, R6 ;  /* 0x8000000a0408722b */ /* 0x000fd00000000006 */
[----:B------:R-:W-:-:S10]  /*0100*/  DFMA R4, R2, R8, R4 ;  /* 0x000000080204722b */ /* 0x000fd40000000004 */
[----:B------:R-:W-:-:S05]  /*0110*/  FFMA R0, RZ, UR4, R5 ;  /* 0x00000004ff007c23 */ /* 0x000fca0008000005 */
[----:B------:R-:W-:-:S13]  /*0120*/  FSETP.GT.AND P0, PT, |R0|, 1.469367938527859385e-39, PT ;  /* 0x001000000000780b */ /* 0x000fda0003f04200 */
[----:B------:R-:W-:Y:S05]  /*0130*/  @P0 BRA P1, `(.L_x_0) ;  /* 0x0000000000080947 */ /* 0x000fea0000800000 */
[----:B------:R-:W-:-:S07]  /*0140*/  MOV R0, 0x160 ;  /* 0x0000016000007802 */ /* 0x000fce0000000f00 */
[----:B------:R-:W-:Y:S05]  /*0150*/  CALL.REL.NOINC `($__internal_0_$__cuda_sm20_div_rn_f64_full) ;  /* 0x0000000800347944 */ /* 0x000fea0003c00000 */
.L_x_0:
[----:B------:R-:W0:Y:S01]  /*0160*/  S2R R3, SR_TID.X ;  /* 0x0000000000037919 */ /* 0x000e220000002100 */
[----:B------:R-:W0:Y:S01]  /*0170*/  S2UR UR4, SR_CTAID.X ;  /* 0x00000000000479c3 */ /* 0x000e220000002500 */
[----:B------:R-:W1:Y:S07]  /*0180*/  F2I.F64.TRUNC R5, R4 ;  /* 0x0000000400057311 */ /* 0x000e6e000030d100 */
[----:B------:R-:W0:Y:S02]  /*0190*/  LDC R2, c[0x0][0x360] ;  /* 0x0000d800ff027b82 */ /* 0x000e240000000800 */
[----:B0-----:R-:W-:-:S05]  /*01a0*/  IMAD R2, R2, UR4, R3 ;  /* 0x0000000402027c24 */ /* 0x001fca000f8e0203 */
[----:B-1----:R-:W-:-:S13]  /*01b0*/  ISETP.GE.AND P0, PT, R2, R5, PT ;  /* 0x000000050200720c */ /* 0x002fda0003f06270 */
[----:B------:R-:W-:Y:S05]  /*01c0*/  @P0 EXIT ;  /* 0x000000000000094d */ /* 0x000fea0003800000 */
[----:B------:R-:W0:Y:S01]  /*01d0*/  LDC.64 R8, c[0x0][0x380] ;  /* 0x0000e000ff087b82 */ /* 0x000e220000000a00 */
[----:B------:R-:W0:Y:S01]  /*01e0*/  LDCU.64 UR4, c[0x0][0x390] ;  /* 0x00007200ff0477ac */ /* 0x000e220008000a00 */
[----:B------:R-:W0:Y:S01]  /*01f0*/  I2F.F64 R4, R2 ;  /* 0x0000000200047312 */ /* 0x000e220000201c00 */
[----:B------:R-:W-:Y:S01]  /*0200*/  VIADD R10, R2, 0x1 ;  /* 0x00000001020a7836 */ /* 0x000fe20000000000 */
[----:B------:R-:W-:Y:S01]  /*0210*/  BSSY.RECONVERGENT B0, `(.L_x_1) ;  /* 0x000000c000007945 */ /* 0x000fe20003800200 */
[----:B------:R-:W-:-:S05]  /*0220*/  MOV R0, 0x2d0 ;  /* 0x000002d000007802 */ /* 0x000fca0000000f00 */
[----:B------:R-:W1:Y:S01]  /*0230*/  I2F.F64 R6, R10 ;  /* 0x0000000a00067312 */ /* 0x000e620000201c00 */
[--C-:B0-----:R-:W-:Y:S02]  /*0240*/  DFMA R4, R4, UR4, R8.reuse ;  /* 0x0000000404047c2b */ /* 0x101fe40008000008 */
[----:B-1----:R-:W-:Y:S01]  /*0250*/  DFMA R6, R6, UR4, R8 ;  /* 0x0000000406067c2b */ /* 0x002fe20008000008 */
[----:B------:R-:W-:Y:S01]  /*0260*/  UMOV UR4, URZ ;  /* 0x000000ff00047c82 */ /* 0x000fe20008000000 */
[----:B------:R-:W-:-:S04]  /*0270*/  UMOV UR5, 0x3ff00000 ;  /* 0x3ff0000000057882 */ /* 0x000fc80000000000 */
[----:B------:R-:W-:Y:S02]  /*0280*/  DADD R12, -RZ, |R4| ;  /* 0x00000000ff0c7229 */ /* 0x000fe40000000504 */
[----:B------:R-:W-:Y:S01]  /*0290*/  DSETP.NEU.AND P2, PT, R4, RZ, PT ;  /* 0x000000ff0400722a */ /* 0x000fe20003f4d000 */
[----:B------:R-:W-:-:S07]  /*02a0*/  ISETP.GE.AND P3, PT, R5, RZ, PT ;  /* 0x000000ff0500720c */ /* 0x000fce0003f66270 */
[----:B------:R-:W-:-:S07]  /*02b0*/  IMAD.MOV.U32 R3, RZ, RZ, R13 ;  /* 0x000000ffff037224 */ /* 0x000fce00078e000d */
[----:B------:R-:W-:Y:S05]  /*02c0*/  CALL.REL.NOINC `($_Z8integraldddPd$__internal_accurate_pow) ;  /* 0x0000000c003c7944 */ /* 0x000fea0003c00000 */
[----:B------:R-:W-:Y:S05]  /*02d0*/  BSYNC.RECONVERGENT B0 ;  /* 0x0000000000007941 */ /* 0x000fea0003800200 */
.L_x_1:
[----:B------:R-:W-:Y:S01]  /*02e0*/  DADD R8, R4, 1 ;  /* 0x3ff0000004087429 */ /* 0x000fe20000000000 */
[----:B------:R-:W-:Y:S01]  /*02f0*/  BSSY.RECONVERGENT B0, `(.L_x_2) ;  /* 0x0000013000007945 */ /* 0x000fe20003800200 */
[----:B------:R-:W-:-:S08]  /*0300*/  DADD R10, -RZ, -R12 ;  /* 0x00000000ff0a7229 */ /* 0x000fd0000000090c */
[----:B------:R-:W-:Y:S02]  /*0310*/  LOP3.LUT R8, R9, 0x7ff00000, RZ, 0xc0, !PT ;  /* 0x7ff0000009087812 */ /* 0x000fe400078ec0ff */
[----:B------:R-:W-:Y:S01]  /*0320*/  FSEL R9, R11, R13, !P3 ;  /* 0x0000000d0b097208 */ /* 0x000fe20005800000 */
[----:B------:R-:W-:Y:S01]  /*0330*/  @!P2 IMAD.MOV.U32 R9, RZ, RZ, R5 ;  /* 0x000000ffff09a224 */ /* 0x000fe200078e0005 */
[----:B------:R-:W-:Y:S02]  /*0340*/  ISETP.NE.AND P0, PT, R8, 0x7ff00000, PT ;  /* 0x7ff000000800780c */ /* 0x000fe40003f05270 */
[----:B------:R-:W-:Y:S01]  /*0350*/  FSEL R8, R10, R12, !P3 ;  /* 0x0000000c0a087208 */ /* 0x000fe20005800000 */
[----:B------:R-:W-:-:S10]  /*0360*/  @!P2 IMAD.MOV.U32 R8, RZ, RZ, RZ ;  /* 0x000000ffff08a224 */ /* 0x000fd400078e00ff */
[----:B------:R-:W-:Y:S05]  /*0370*/  @P0 BRA `(.L_x_3) ;  /* 0x0000000000280947 */ /* 0x000fea0003800000 */
[----:B------:R-:W-:-:S14]  /*0380*/  DSETP.NAN.AND P0, PT, R4, R4, PT ;  /* 0x000000040400722a */ /* 0x000fdc0003f08000 */
[----:B------:R-:W-:Y:S05]  /*0390*/  @P0 BRA `(.L_x_4) ;  /* 0x00000000001c0947 */ /* 0x000fea0003800000 */
[----:B------:R-:W-:-:S14]  /*03a0*/  DSETP.NEU.AND P0, PT, |R4|, +INF , PT ;  /* 0x7ff000000400742a */ /* 0x000fdc0003f0d200 */
[----:B------:R-:W-:Y:S05]  /*03b0*/  @P0 BRA `(.L_x_3) ;  /* 0x0000000000180947 */ /* 0x000fea0003800000 */
[----:B------:R-:W-:Y:S01]  /*03c0*/  IMAD.MOV.U32 R8, RZ, RZ, -0x100000 ;  /* 0xfff00000ff087424 */ /* 0x000fe200078e00ff */
[----:B------:R-:W-:-:S04]  /*03d0*/  ISETP.GE.AND P0, PT, R5, RZ, PT ;  /* 0x000000ff0500720c */ /* 0x000fc80003f06270 */
[----:B------:R-:W-:Y:S01]  /*03e0*/  SEL R9, R8, 0x7ff00000, !P0 ;  /* 0x7ff0000008097807 */ /* 0x000fe20004000000 */
[----:B------:R-:W-:Y:S01]  /*03f0*/  IMAD.MOV.U32 R8, RZ, RZ, RZ ;  /* 0x000000ffff087224 */ /* 0x000fe200078e00ff */
[----:B------:R-:W-:Y:S07]  /*0400*/  BRA `(.L_x_3) ;  /* 0x0000000000047947 */ /* 0x000fee0003800000 */
.L_x_4:
[----:B------:R-:W-:-:S11]  /*0410*/  DADD R8, R4, 1 ;  /* 0x3ff0000004087429 */ /* 0x000fd60000000000 */
.L_x_3:
[----:B------:R-:W-:Y:S05]  /*0420*/  BSYNC.RECONVERGENT B0 ;  /* 0x0000000000007941 */ /* 0x000fea0003800200 */
.L_x_2:
[----:B------:R-:W-:Y:S01]  /*0430*/  DADD R12, -RZ, |R6| ;  /* 0x00000000ff0c7229 */ /* 0x000fe20000000506 */
[----:B------:R-:W-:Y:S01]  /*0440*/  BSSY.RECONVERGENT B0, `(.L_x_5) ;  /* 0x0000007000007945 */ /* 0x000fe20003800200 */
[----:B------:R-:W-:Y:S01]  /*0450*/  DSETP.NEU.AND P2, PT, R6, RZ, PT ;  /* 0x000000ff0600722a */ /* 0x000fe20003f4d000 */
[----:B------:R-:W-:Y:S01]  /*0460*/  ISETP.GE.AND P3, PT, R7, RZ, PT ;  /* 0x000000ff0700720c */ /* 0x000fe20003f66270 */
[----:B------:R-:W-:Y:S01]  /*0470*/  UMOV UR5, 0x3ff00000 ;  /* 0x3ff0000000057882 */ /* 0x000fe20000000000 */
[----:B------:R-:W-:-:S05]  /*0480*/  MOV R0, 0x4b0 ;  /* 0x000004b000007802 */ /* 0x000fca0000000f00 */
[----:B------:R-:W-:-:S07]  /*0490*/  IMAD.MOV.U32 R3, RZ, RZ, R13 ;  /* 0x000000ffff037224 */ /* 0x000fce00078e000d */
[----:B------:R-:W-:Y:S05]  /*04a0*/  CALL.REL.NOINC `($_Z8integraldddPd$__internal_accurate_pow) ;  /* 0x0000000800c47944 */ /* 0x000fea0003c00000 */
[----:B------:R-:W-:Y:S05]  /*04b0*/  BSYNC.RECONVERGENT B0 ;  /* 0x0000000000007941 */ /* 0x000fea0003800200 */
.L_x_5:
        /* <DEDUP_REMOVED lines=19> */
.L_x_8:
[----:B------:R-:W-:-:S11]  /*05f0*/  DADD R10, R6, 1 ;  /* 0x3ff00000060a7429 */ /* 0x000fd60000000000 */
.L_x_7:
[----:B------:R-:W-:Y:S05]  /*0600*/  BSYNC.RECONVERGENT B0 ;  /* 0x0000000000007941 */ /* 0x000fea0003800200 */
.L_x_6:
[----:B------:R-:W-:Y:S01]  /*0610*/  DADD R12, -RZ, |R4| ;  /* 0x00000000ff0c7229 */ /* 0x000fe20000000504 */
[----:B------:R-:W-:Y:S01]  /*0620*/  BSSY.RECONVERGENT B0, `(.L_x_9) ;  /* 0x0000006000007945 */ /* 0x000fe20003800200 */
[----:B------:R-:W-:Y:S01]  /*0630*/  DSETP.NEU.AND P2, PT, R4, RZ, PT ;  /* 0x000000ff0400722a */ /* 0x000fe20003f4d000 */
[----:B------:R-:W-:Y:S01]  /*0640*/  MOV R0, 0x680 ;  /* 0x0000068000007802 */ /* 0x000fe20000000f00 */
[----:B------:R-:W-:-:S06]  /*0650*/  UMOV UR5, 0x40000000 ;  /* 0x4000000000057882 */ /* 0x000fcc0000000000 */
[----:B------:R-:W-:-:S07]  /*0660*/  IMAD.MOV.U32 R3, RZ, RZ, R13 ;  /* 0x000000ffff037224 */ /* 0x000fce00078e000d */
[----:B------:R-:W-:Y:S05]  /*0670*/  CALL.REL.NOINC `($_Z8integraldddPd$__internal_accurate_pow) ;  /* 0x0000000800507944 */ /* 0x000fea0003c00000 */
[----:B------:R-:W-:Y:S05]  /*0680*/  BSYNC.RECONVERGENT B0 ;  /* 0x0000000000007941 */ /* 0x000fea0003800200 */
.L_x_9:
[----:B------:R-:W-:Y:S01]  /*0690*/  DADD R14, R4, 2 ;  /* 0x40000000040e7429 */ /* 0x000fe20000000000 */
[----:B------:R-:W-:Y:S01]  /*06a0*/  BSSY.RECONVERGENT B0, `(.L_x_10) ;  /* 0x000000d000007945 */ /* 0x000fe20003800200 */
[----:B------:R-:W-:-:S08]  /*06b0*/  @!P2 CS2R R12, SRZ ;  /* 0x00000000000ca805 */ /* 0x000fd0000001ff00 */
[----:B------:R-:W-:-:S04]  /*06c0*/  LOP3.LUT R14, R15, 0x7ff00000, RZ, 0xc0, !PT ;  /* 0x7ff000000f0e7812 */ /* 0x000fc800078ec0ff */
[----:B------:R-:W-:-:S13]  /*06d0*/  ISETP.NE.AND P0, PT, R14, 0x7ff00000, PT ;  /* 0x7ff000000e00780c */ /* 0x000fda0003f05270 */
[----:B------:R-:W-:Y:S05]  /*06e0*/  @P0 BRA `(.L_x_11) ;  /* 0x0000000000200947 */ /* 0x000fea0003800000 */
[----:B------:R-:W-:-:S14]  /*06f0*/  DSETP.NAN.AND P0, PT, R4, R4, PT ;  /* 0x000000040400722a */ /* 0x000fdc0003f08000 */
[----:B------:R-:W-:Y:S05]  /*0700*/  @P0 BRA `(.L_x_12) ;  /* 0x0000000000140947 */ /* 0x000fea0003800000 */
[----:B------:R-:W-:-:S14]  /*0710*/  DSETP.NEU.AND P0, PT, |R4|, +INF , PT ;  /* 0x7ff000000400742a */ /* 0x000fdc0003f0d200 */
[----:B------:R-:W-:Y:S05]  /*0720*/  @P0 BRA `(.L_x_11) ;  /* 0x0000000000100947 */ /* 0x000fea0003800000 */
[----:B------:R-:W-:Y:S02]  /*0730*/  IMAD.MOV.U32 R12, RZ, RZ, 0x0 ;  /* 0x00000000ff0c7424 */ /* 0x000fe400078e00ff */
[----:B------:R-:W-:Y:S01]  /*0740*/  IMAD.MOV.U32 R13, RZ, RZ, 0x7ff00000 ;  /* 0x7ff00000ff0d7424 */ /* 0x000fe200078e00ff */
[----:B------:R-:W-:Y:S06]  /*0750*/  BRA `(.L_x_11) ;  /* 0x0000000000047947 */ /* 0x000fec0003800000 */
.L_x_12:
[----:B------:R-:W-:-:S11]  /*0760*/  DADD R12, R4, 2 ;  /* 0x40000000040c7429 */ /* 0x000fd60000000000 */
.L_x_11:
[----:B------:R-:W-:Y:S05]  /*0770*/  BSYNC.RECONVERGENT B0 ;  /* 0x0000000000007941 */ /* 0x000fea0003800200 */
.L_x_10:
[----:B------:R-:W-:Y:S01]  /*0780*/  DADD R8, R8, 1 ;  /* 0x3ff0000008087429 */ /* 0x000fe20000000000 */
[----:B------:R-:W-:Y:S01]  /*0790*/  BSSY.RECONVERGENT B0, `(.L_x_13) ;  /* 0x000000c000007945 */ /* 0x000fe20003800200 */
[----:B------:R-:W-:Y:S01]  /*07a0*/  DADD R14, -RZ, |R6| ;  /* 0x00000000ff0e7229 */ /* 0x000fe20000000506 */
[----:B------:R-:W-:Y:S01]  /*07b0*/  MOV R0, 0x850 ;  /* 0x0000085000007802 */ /* 0x000fe20000000f00 */
[----:B------:R-:W-:Y:S01]  /*07c0*/  DSETP.NEU.AND P0, PT, R4, 1, PT ;  /* 0x3ff000000400742a */ /* 0x000fe20003f0d000 */
[----:B------:R-:W-:Y:S01]  /*07d0*/  UMOV UR5, 0x40000000 ;  /* 0x4000000000057882 */ /* 0x000fe20000000000 */
[----:B------:R-:W-:Y:S02]  /*07e0*/  DSETP.NEU.AND P2, PT, R6, RZ, PT ;  /* 0x000000ff0600722a */ /* 0x000fe40003f4d000 */
[----:B------:R-:W-:-:S04]  /*07f0*/  DADD R8, R8, R12 ;  /* 0x0000000008087229 */ /* 0x000fc8000000000c */
[----:B------:R-:W-:Y:S02]  /*0800*/  IMAD.MOV.U32 R12, RZ, RZ, R14 ;  /* 0x000000ffff0c7224 */ /* 0x000fe400078e000e */
[----:B------:R-:W-:-:S04]  /*0810*/  IMAD.MOV.U32 R3, RZ, RZ, R15 ;  /* 0x000000ffff037224 */ /* 0x000fc800078e000f */
[----:B------:R-:W-:Y:S02]  /*0820*/  FSEL R4, R8, RZ, P0 ;  /* 0x000000ff08047208 */ /* 0x000fe40000000000 */
[----:B------:R-:W-:-:S07]  /*0830*/  FSEL R5, R9, 2.125, P0 ;  /* 0x4008000009057808 */ /* 0x000fce0000000000 */
[----:B------:R-:W-:Y:S05]  /*0840*/  CALL.REL.NOINC `($_Z8integraldddPd$__internal_accurate_pow) ;  /* 0x0000000400dc7944 */ /* 0x000fea0003c00000 */
[----:B------:R-:W-:Y:S05]  /*0850*/  BSYNC.RECONVERGENT B0 ;  /* 0x0000000000007941 */ /* 0x000fea0003800200 */
.L_x_13:
[----:B------:R-:W-:Y:S01]  /*0860*/  DADD R8, R6, 2 ;  /* 0x4000000006087429 */ /* 0x000fe20000000000 */
[----:B------:R-:W0:Y:S01]  /*0870*/  LDCU.64 UR4, c[0x0][0x358] ;  /* 0x00006b00ff0477ac */ /* 0x000e220008000a00 */
[----:B------:R-:W-:Y:S01]  /*0880*/  BSSY.RECONVERGENT B0, `(.L_x_14) ;  /* 0x000000d000007945 */ /* 0x000fe20003800200 */
[----:B------:R-:W-:-:S07]  /*0890*/  @!P2 CS2R R12, SRZ ;  /* 0x00000000000ca805 */ /* 0x000fce000001ff00 */
[----:B------:R-:W-:-:S04]  /*08a0*/  LOP3.LUT R8, R9, 0x7ff00000, RZ, 0xc0, !PT ;  /* 0x7ff0000009087812 */ /* 0x000fc800078ec0ff */
[----:B------:R-:W-:-:S13]  /*08b0*/  ISETP.NE.AND P0, PT, R8, 0x7ff00000, PT ;  /* 0x7ff000000800780c */ /* 0x000fda0003f05270 */
[----:B0-----:R-:W-:Y:S05]  /*08c0*/  @P0 BRA `(.L_x_15) ;  /* 0x0000000000200947 */ /* 0x001fea0003800000 */
[----:B------:R-:W-:-:S14]  /*08d0*/  DSETP.NAN.AND P0, PT, R6, R6, PT ;  /* 0x000000060600722a */ /* 0x000fdc0003f08000 */
[----:B------:R-:W-:Y:S05]  /*08e0*/  @P0 BRA `(.L_x_16) ;  /* 0x0000000000140947 */ /* 0x000fea0003800000 */
[----:B------:R-:W-:-:S14]  /*08f0*/  DSETP.NEU.AND P0, PT, |R6|, +INF , PT ;  /* 0x7ff000000600742a */ /* 0x000fdc0003f0d200 */
[----:B------:R-:W-:Y:S05]  /*0900*/  @P0 BRA `(.L_x_15) ;  /* 0x0000000000100947 */ /* 0x000fea0003800000 */
[----:B------:R-:W-:Y:S02]  /*0910*/  IMAD.MOV.U32 R12, RZ, RZ, 0x0 ;  /* 0x00000000ff0c7424 */ /* 0x000fe400078e00ff */
[----:B------:R-:W-:Y:S01]  /*0920*/  IMAD.MOV.U32 R13, RZ, RZ, 0x7ff00000 ;  /* 0x7ff00000ff0d7424 */ /* 0x000fe200078e00ff */
[----:B------:R-:W-:Y:S06]  /*0930*/  BRA `(.L_x_15) ;  /* 0x0000000000047947 */ /* 0x000fec0003800000 */
.L_x_16:
[----:B------:R-:W-:-:S11]  /*0940*/  DADD R12, R6, 2 ;  /* 0x40000000060c7429 */ /* 0x000fd60000000000 */
.L_x_15:
[----:B------:R-:W-:Y:S05]  /*0950*/  BSYNC.RECONVERGENT B0 ;  /* 0x0000000000007941 */ /* 0x000fea0003800200 */
.L_x_14:
[----:B------:R-:W-:Y:S01]  /*0960*/  DADD R10, R10, 1 ;  /* 0x3ff000000a0a7429 */ /* 0x000fe20000000000 */
[----:B------:R-:W0:Y:S01]  /*0970*/  LDC.64 R8, c[0x0][0x398] ;  /* 0x0000e600ff087b82 */ /* 0x000e220000000a00 */
[----:B------:R-:W-:-:S06]  /*0980*/  DSETP.NEU.AND P0, PT, R6, 1, PT ;  /* 0x3ff000000600742a */ /* 0x000fcc0003f0d000 */
[----:B------:R-:W-:Y:S01]  /*0990*/  DADD R10, R10, R12 ;  /* 0x000000000a0a7229 */ /* 0x000fe2000000000c */
[----:B------:R-:W1:Y:S09]  /*09a0*/  LDC.64 R12, c[0x0][0x390] ;  /* 0x0000e400ff0c7b82 */ /* 0x000e720000000a00 */
[----:B------:R-:W-:-:S02]  /*09b0*/  FSEL R6, R10, RZ, P0 ;  /* 0x000000ff0a067208 */ /* 0x000fc40000000000 */
[----:B------:R-:W-:Y:S01]  /*09c0*/  FSEL R7, R11, 2.125, P0 ;  /* 0x400800000b077808 */ /* 0x000fe20000000000 */
[----:B0-----:R-:W-:-:S05]  /*09d0*/  IMAD.WIDE R2, R2, 0x8, R8 ;  /* 0x0000000802027825 */ /* 0x001fca00078e0208 */
[----:B------:R-:W-:-:S08]  /*09e0*/  DADD R4, R4, R6 ;  /* 0x0000000004047229 */ /* 0x000fd00000000006 */
[----:B------:R-:W-:-:S08]  /*09f0*/  DMUL R4, R4, 0.5 ;  /* 0x3fe0000004047828 */ /* 0x000fd00000000000 */
[----:B-1----:R-:W-:-:S07]  /*0a00*/  DMUL R4, R4, R12 ;  /* 0x0000000c04047228 */ /* 0x002fce0000000000 */
[----:B------:R-:W-:Y:S01]  /*0a10*/  STG.E.64 desc[UR4][R2.64], R4 ;  /* 0x0000000402007986 */ /* 0x000fe2000c101b04 */
[----:B------:R-:W-:Y:S05]  /*0a20*/  EXIT ;  /* 0x000000000000794d */ /* 0x000fea0003800000 */
        .weak           $__internal_0_$__cuda_sm20_div_rn_f64_full
        .type           $__internal_0_$__cuda_sm20_div_rn_f64_full,@function
        .size           $__internal_0_$__cuda_sm20_div_rn_f64_full,($_Z8integraldddPd$__internal_accurate_pow - $__internal_0_$__cuda_sm20_div_rn_f64_full)
$__internal_0_$__cuda_sm20_div_rn_f64_full:
[----:B------:R-:W0:Y:S01]  /*0a30*/  LDC.64 R2, c[0x0][0x390] ;  /* 0x0000e400ff027b82 */ /* 0x000e220000000a00 */
[C---:B------:R-:W-:Y:S01]  /*0a40*/  FSETP.GEU.AND P2, PT, |R7|.reuse, 1.469367938527859385e-39, PT ;  /* 0x001000000700780b */ /* 0x040fe20003f4e200 */
[----:B------:R-:W-:Y:S01]  /*0a50*/  IMAD.MOV.U32 R15, RZ, RZ, 0x1ca00000 ;  /* 0x1ca00000ff0f7424 */ /* 0x000fe200078e00ff */
[----:B------:R-:W-:-:S05]  /*0a60*/  LOP3.LUT R10, R7, 0x7ff00000, RZ, 0xc0, !PT ;  /* 0x7ff00000070a7812 */ /* 0x000fca00078ec0ff */
[----:B------:R-:W-:Y:S01]  /*0a70*/  IMAD.MOV.U32 R21, RZ, RZ, R10 ;  /* 0x000000ffff157224 */ /* 0x000fe200078e000a */
[C---:B0-----:R-:W-:Y:S02]  /*0a80*/  FSETP.GEU.AND P0, PT, |R3|.reuse, 1.469367938527859385e-39, PT ;  /* 0x001000000300780b */ /* 0x041fe40003f0e200 */
[C---:B------:R-:W-:Y:S02]  /*0a90*/  LOP3.LUT R4, R3.reuse, 0x800fffff, RZ, 0xc0, !PT ;  /* 0x800fffff03047812 */ /* 0x040fe400078ec0ff */
[----:B------:R-:W-:Y:S02]  /*0aa0*/  LOP3.LUT R11, R3, 0x7ff00000, RZ, 0xc0, !PT ;  /* 0x7ff00000030b7812 */ /* 0x000fe400078ec0ff */
[----:B------:R-:W-:Y:S01]  /*0ab0*/  LOP3.LUT R5, R4, 0x3ff00000, RZ, 0xfc, !PT ;  /* 0x3ff0000004057812 */ /* 0x000fe200078efcff */
[----:B------:R-:W-:Y:S01]  /*0ac0*/  IMAD.MOV.U32 R4, RZ, RZ, R2 ;  /* 0x000000ffff047224 */ /* 0x000fe200078e0002 */
[----:B------:R-:W-:Y:S01]  /*0ad0*/  ISETP.GE.U32.AND P1, PT, R10, R11, PT ;  /* 0x0000000b0a00720c */ /* 0x000fe20003f26070 */
[----:B------:R-:W-:-:S03]  /*0ae0*/  IMAD.MOV.U32 R14, RZ, RZ, R11 ;  /* 0x000000ffff0e7224 */ /* 0x000fc600078e000b */
[----:B------:R-:W-:Y:S01]  /*0af0*/  SEL R15, R15, 0x63400000, !P1 ;  /* 0x634000000f0f7807 */ /* 0x000fe20004800000 */
[----:B------:R-:W0:Y:S02]  /*0b00*/  @!P0 LDC.64 R8, c[0x0][0x390] ;  /* 0x0000e400ff088b82 */ /* 0x000e240000000a00 */
[----:B0-----:R-:W-:Y:S01]  /*0b10*/  @!P0 DMUL R4, R8, 8.98846567431157953865e+307 ;  /* 0x7fe0000008048828 */ /* 0x001fe20000000000 */
[----:B------:R-:W-:-:S05]  /*0b20*/  IMAD.MOV.U32 R8, RZ, RZ, 0x1 ;  /* 0x00000001ff087424 */ /* 0x000fca00078e00ff */
[----:B------:R-:W0:Y:S04]  /*0b30*/  MUFU.RCP64H R9, R5 ;  /* 0x0000000500097308 */ /* 0x000e280000001800 */
[----:B------:R-:W-:-:S05]  /*0b40*/  @!P0 LOP3.LUT R14, R5, 0x7ff00000, RZ, 0xc0, !PT ;  /* 0x7ff00000050e8812 */ /* 0x000fca00078ec0ff */
[----:B------:R-:W-:Y:S01]  /*0b50*/  VIADD R22, R14, 0xffffffff ;  /* 0xffffffff0e167836 */ /* 0x000fe20000000000 */
[----:B0-----:R-:W-:-:S08]  /*0b60*/  DFMA R12, R8, -R4, 1 ;  /* 0x3ff00000080c742b */ /* 0x001fd00000000804 */
[----:B------:R-:W-:-:S08]  /*0b70*/  DFMA R12, R12, R12, R12 ;  /* 0x0000000c0c0c722b */ /* 0x000fd0000000000c */
[----:B------:R-:W-:Y:S01]  /*0b80*/  DFMA R16, R8, R12, R8 ;  /* 0x0000000c0810722b */ /* 0x000fe20000000008 */
[C-C-:B------:R-:W-:Y:S01]  /*0b90*/  @!P2 LOP3.LUT R12, R15.reuse, 0x80000000, R7.reuse, 0xf8, !PT ;  /* 0x800000000f0ca812 */ /* 0x140fe200078ef807 */
[----:B------:R-:W-:Y:S01]  /*0ba0*/  IMAD.MOV.U32 R8, RZ, RZ, R6 ;  /* 0x000000ffff087224 */ /* 0x000fe200078e0006 */
[----:B------:R-:W-:Y:S02]  /*0bb0*/  LOP3.LUT R9, R15, 0x800fffff, R7, 0xf8, !PT ;  /* 0x800fffff0f097812 */ /* 0x000fe400078ef807 */
[----:B------:R-:W-:Y:S01]  /*0bc0*/  @!P2 LOP3.LUT R13, R12, 0x100000, RZ, 0xfc, !PT ;  /* 0x001000000c0da812 */ /* 0x000fe200078efcff */
[----:B------:R-:W-:Y:S02]  /*0bd0*/  @!P2 IMAD.MOV.U32 R12, RZ, RZ, RZ ;  /* 0x000000ffff0ca224 */ /* 0x000fe400078e00ff */
[----:B------:R-:W-:-:S04]  /*0be0*/  DFMA R18, R16, -R4, 1 ;  /* 0x3ff000001012742b */ /* 0x000fc80000000804 */
[----:B------:R-:W-:-:S04]  /*0bf0*/  @!P2 DFMA R8, R8, 2, -R12 ;  /* 0x400000000808a82b */ /* 0x000fc8000000080c */
[----:B------:R-:W-:-:S06]  /*0c00*/  DFMA R12, R16, R18, R16 ;  /* 0x00000012100c722b */ /* 0x000fcc0000000010 */
[----:B------:R-:W-:Y:S02]  /*0c10*/  @!P2 LOP3.LUT R21, R9, 0x7ff00000, RZ, 0xc0, !PT ;  /* 0x7ff000000915a812 */ /* 0x000fe400078ec0ff */
[----:B------:R-:W-:-:S03]  /*0c20*/  DMUL R18, R12, R8 ;  /* 0x000000080c127228 */ /* 0x000fc60000000000 */
[----:B------:R-:W-:-:S05]  /*0c30*/  VIADD R20, R21, 0xffffffff ;  /* 0xffffffff15147836 */ /* 0x000fca0000000000 */
[----:B------:R-:W-:Y:S01]  /*0c40*/  DFMA R16, R18, -R4, R8 ;  /* 0x800000041210722b */ /* 0x000fe20000000008 */
[----:B------:R-:W-:-:S04]  /*0c50*/  ISETP.GT.U32.AND P0, PT, R20, 0x7feffffe, PT ;  /* 0x7feffffe1400780c */ /* 0x000fc80003f04070 */
[----:B------:R-:W-:-:S03]  /*0c60*/  ISETP.GT.U32.OR P0, PT, R22, 0x7feffffe, P0 ;  /* 0x7feffffe1600780c */ /* 0x000fc60000704470 */
[----:B------:R-:W-:-:S10]  /*0c70*/  DFMA R12, R12, R16, R18 ;  /* 0x000000100c0c722b */ /* 0x000fd40000000012 */
[----:B------:R-:W-:Y:S05]  /*0c80*/  @P0 BRA `(.L_x_17) ;  /* 0x0000000000600947 */ /* 0x000fea0003800000 */
[----:B------:R-:W-:Y:S01]  /*0c90*/  VIADDMNMX R10, R10, -R11, 0xb9600000, !PT ;  /* 0xb96000000a0a7446 */ /* 0x000fe2000780090b */
[----:B------:R-:W-:-:S03]  /*0ca0*/  IMAD.MOV.U32 R6, RZ, RZ, RZ ;  /* 0x000000ffff067224 */ /* 0x000fc600078e00ff */
[----:B------:R-:W-:-:S05]  /*0cb0*/  VIMNMX R10, PT, PT, R10, 0x46a00000, PT ;  /* 0x46a000000a0a7848 */ /* 0x000fca0003fe0100 */
[----:B------:R-:W-:-:S04]  /*0cc0*/  IMAD.IADD R15, R10, 0x1, -R15 ;  /* 0x000000010a0f7824 */ /* 0x000fc800078e0a0f */
[----:B------:R-:W-:-:S06]  /*0cd0*/  VIADD R7, R15, 0x7fe00000 ;  /* 0x7fe000000f077836 */ /* 0x000fcc0000000000 */
[----:B------:R-:W-:-:S10]  /*0ce0*/  DMUL R10, R12, R6 ;  /* 0x000000060c0a7228 */ /* 0x000fd40000000000 */
[----:B------:R-:W-:-:S13]  /*0cf0*/  FSETP.GTU.AND P0, PT, |R11|, 1.469367938527859385e-39, PT ;  /* 0x001000000b00780b */ /* 0x000fda0003f0c200 */
[----:B------:R-:W-:Y:S05]  /*0d00*/  @P0 BRA `(.L_x_18) ;  /* 0x0000000000980947 */ /* 0x000fea0003800000 */
[----:B------:R-:W-:Y:S01]  /*0d10*/  DFMA R4, R12, -R4, R8 ;  /* 0x800000040c04722b */ /* 0x000fe20000000008 */
[----:B------:R-:W-:-:S09]  /*0d20*/  IMAD.MOV.U32 R6, RZ, RZ, RZ ;  /* 0x000000ffff067224 */ /* 0x000fd200078e00ff */
[C---:B------:R-:W-:Y:S02]  /*0d30*/  FSETP.NEU.AND P0, PT, R5.reuse, RZ, PT ;  /* 0x000000ff0500720b */ /* 0x040fe40003f0d000 */
[----:B------:R-:W-:-:S04]  /*0d40*/  LOP3.LUT R9, R5, 0x80000000, R3, 0x48, !PT ;  /* 0x8000000005097812 */ /* 0x000fc800078e4803 */
[----:B------:R-:W-:-:S07]  /*0d50*/  LOP3.LUT R7, R9, R7, RZ, 0xfc, !PT ;  /* 0x0000000709077212 */ /* 0x000fce00078efcff */
[----:B------:R-:W-:Y:S05]  /*0d60*/  @!P0 BRA `(.L_x_18) ;  /* 0x0000000000808947 */ /* 0x000fea0003800000 */
[----:B------:R-:W-:Y:S01]  /*0d70*/  IMAD.MOV R3, RZ, RZ, -R15 ;  /* 0x000000ffff037224 */ /* 0x000fe200078e0a0f */
[----:B------:R-:W-:Y:S01]  /*0d80*/  DMUL.RP R6, R12, R6 ;  /* 0x000000060c067228 */ /* 0x000fe20000008000 */
[----:B------:R-:W-:Y:S01]  /*0d90*/  IMAD.MOV.U32 R2, RZ, RZ, RZ ;  /* 0x000000ffff027224 */ /* 0x000fe200078e00ff */
[----:B------:R-:W-:-:S05]  /*0da0*/  IADD3 R15, PT, PT, -R15, -0x43300000, RZ ;  /* 0xbcd000000f0f7810 */ /* 0x000fca0007ffe1ff */
[----:B------:R-:W-:-:S03]  /*0db0*/  DFMA R2, R10, -R2, R12 ;  /* 0x800000020a02722b */ /* 0x000fc6000000000c */
[----:B------:R-:W-:-:S07]  /*0dc0*/  LOP3.LUT R9, R7, R9, RZ, 0x3c, !PT ;  /* 0x0000000907097212 */ /* 0x000fce00078e3cff */
[----:B------:R-:W-:-:S04]  /*0dd0*/  FSETP.NEU.AND P0, PT, |R3|, R15, PT ;  /* 0x0000000f0300720b */ /* 0x000fc80003f0d200 */
[----:B------:R-:W-:Y:S02]  /*0de0*/  FSEL R10, R6, R10, !P0 ;  /* 0x0000000a060a7208 */ /* 0x000fe40004000000 */
[----:B------:R-:W-:Y:S01]  /*0df0*/  FSEL R11, R9, R11, !P0 ;  /* 0x0000000b090b7208 */ /* 0x000fe20004000000 */
[----:B------:R-:W-:Y:S06]  /*0e00*/  BRA `(.L_x_18) ;  /* 0x0000000000587947 */ /* 0x000fec0003800000 */
.L_x_17:
[----:B------:R-:W-:-:S14]  /*0e10*/  DSETP.NAN.AND P0, PT, R6, R6, PT ;  /* 0x000000060600722a */ /* 0x000fdc0003f08000 */
[----:B------:R-:W-:Y:S05]  /*0e20*/  @P0 BRA `(.L_x_19) ;  /* 0x0000000000480947 */ /* 0x000fea0003800000 */
[----:B------:R-:W0:Y:S02]  /*0e30*/  LDC.64 R4, c[0x0][0x390] ;  /* 0x0000e400ff047b82 */ /* 0x000e240000000a00 */
[----:B0-----:R-:W-:-:S14]  /*0e40*/  DSETP.NAN.AND P0, PT, R4, R4, PT ;  /* 0x000000040400722a */ /* 0x001fdc0003f08000 */
[----:B------:R-:W-:Y:S05]  /*0e50*/  @P0 BRA `(.L_x_20) ;  /* 0x0000000000300947 */ /* 0x000fea0003800000 */
[----:B------:R-:W-:Y:S01]  /*0e60*/  ISETP.NE.AND P0, PT, R21, R14, PT ;  /* 0x0000000e1500720c */ /* 0x000fe20003f05270 */
[----:B------:R-:W-:Y:S02]  /*0e70*/  IMAD.MOV.U32 R10, RZ, RZ, 0x0 ;  /* 0x00000000ff0a7424 */ /* 0x000fe400078e00ff */
[----:B------:R-:W-:-:S10]  /*0e80*/  IMAD.MOV.U32 R11, RZ, RZ, -0x80000 ;  /* 0xfff80000ff0b7424 */ /* 0x000fd400078e00ff */
[----:B------:R-:W-:Y:S05]  /*0e90*/  @!P0 BRA `(.L_x_18) ;  /* 0x0000000000348947 */ /* 0x000fea0003800000 */
[----:B------:R-:W-:Y:S02]  /*0ea0*/  ISETP.NE.AND P0, PT, R21, 0x7ff00000, PT ;  /* 0x7ff000001500780c */ /* 0x000fe40003f05270 */
[----:B------:R-:W-:Y:S02]  /*0eb0*/  LOP3.LUT R11, R7, 0x80000000, R3, 0x48, !PT ;  /* 0x80000000070b7812 */ /* 0x000fe400078e4803 */
[----:B------:R-:W-:-:S13]  /*0ec0*/  ISETP.EQ.OR P0, PT, R14, RZ, !P0 ;  /* 0x000000ff0e00720c */ /* 0x000fda0004702670 */
[----:B------:R-:W-:Y:S01]  /*0ed0*/  @P0 LOP3.LUT R2, R11, 0x7ff00000, RZ, 0xfc, !PT ;  /* 0x7ff000000b020812 */ /* 0x000fe200078efcff */
[----:B------:R-:W-:Y:S02]  /*0ee0*/  @!P0 IMAD.MOV.U32 R10, RZ, RZ, RZ ;  /* 0x000000ffff0a8224 */ /* 0x000fe400078e00ff */
[----:B------:R-:W-:Y:S02]  /*0ef0*/  @P0 IMAD.MOV.U32 R10, RZ, RZ, RZ ;  /* 0x000000ffff0a0224 */ /* 0x000fe400078e00ff */
[----:B------:R-:W-:Y:S01]  /*0f00*/  @P0 IMAD.MOV.U32 R11, RZ, RZ, R2 ;  /* 0x000000ffff0b0224 */ /* 0x000fe200078e0002 */
[----:B------:R-:W-:Y:S06]  /*0f10*/  BRA `(.L_x_18) ;  /* 0x0000000000147947 */ /* 0x000fec0003800000 */
.L_x_20:
[----:B------:R-:W-:Y:S01]  /*0f20*/  LOP3.LUT R11, R3, 0x80000, RZ, 0xfc, !PT ;  /* 0x00080000030b7812 */ /* 0x000fe200078efcff */
[----:B------:R-:W-:Y:S01]  /*0f30*/  IMAD.MOV.U32 R10, RZ, RZ, R2 ;  /* 0x000000ffff0a7224 */ /* 0x000fe200078e0002 */
[----:B------:R-:W-:Y:S06]  /*0f40*/  BRA `(.L_x_18) ;  /* 0x0000000000087947 */ /* 0x000fec0003800000 */
.L_x_19:
[----:B------:R-:W-:Y:S01]  /*0f50*/  LOP3.LUT R11, R7, 0x80000, RZ, 0xfc, !PT ;  /* 0x00080000070b7812 */ /* 0x000fe200078efcff */
[----:B------:R-:W-:-:S07]  /*0f60*/  IMAD.MOV.U32 R10, RZ, RZ, R6 ;  /* 0x000000ffff0a7224 */ /* 0x000fce00078e0006 */
.L_x_18:
[----:B------:R-:W-:Y:S02]  /*0f70*/  IMAD.MOV.U32 R2, RZ, RZ, R0 ;  /* 0x000000ffff027224 */ /* 0x000fe400078e0000 */
[----:B------:R-:W-:Y:S02]  /*0f80*/  IMAD.MOV.U32 R3, RZ, RZ, 0x0 ;  /* 0x00000000ff037424 */ /* 0x000fe400078e00ff */
[----:B------:R-:W-:Y:S02]  /*0f90*/  IMAD.MOV.U32 R4, RZ, RZ, R10 ;  /* 0x000000ffff047224 */ /* 0x000fe400078e000a */
[----:B------:R-:W-:Y:S01]  /*0fa0*/  IMAD.MOV.U32 R5, RZ, RZ, R11 ;  /* 0x000000ffff057224 */ /* 0x000fe200078e000b */
[----:B------:R-:W-:Y:S06]  /*0fb0*/  RET.REL.NODEC R2 `(_Z8integraldddPd) ;  /* 0xfffffff002107950 */ /* 0x000fec0003c3ffff */
        .type           $_Z8integraldddPd$__internal_accurate_pow,@function
        .size           $_Z8integraldddPd$__internal_accurate_pow,(.L_x_24 - $_Z8integraldddPd$__internal_accurate_pow)
$_Z8integraldddPd$__internal_accurate_pow:
[----:B------:R-:W-:Y:S01]  /*0fc0*/  ISETP.GT.U32.AND P0, PT, R3, 0xfffff, PT ;  /* 0x000fffff0300780c */ /* 0x000fe20003f04070 */
[--C-:B------:R-:W-:Y:S01]  /*0fd0*/  IMAD.MOV.U32 R13, RZ, RZ, R3.reuse ;  /* 0x000000ffff0d7224 */ /* 0x100fe200078e0003 */
[----:B------:R-:W-:Y:S01]  /*0fe0*/  UMOV UR6, 0x7d2cafe2 ;  /* 0x7d2cafe200067882 */ /* 0x000fe20000000000 */
[----:B------:R-:W-:Y:S01]  /*0ff0*/  IMAD.MOV.U32 R20, RZ, RZ, 0x41ad3b5a ;  /* 0x41ad3b5aff147424 */ /* 0x000fe200078e00ff */
[----:B------:R-:W-:Y:S01]  /*1000*/  UMOV UR7, 0x3eb0f5ff ;  /* 0x3eb0f5ff00077882 */ /* 0x000fe20000000000 */
[----:B------:R-:W-:Y:S01]  /*1010*/  IMAD.MOV.U32 R21, RZ, RZ, 0x3ed0f5d2 ;  /* 0x3ed0f5d2ff157424 */ /* 0x000fe200078e00ff */
[----:B------:R-:W-:Y:S01]  /*1020*/  SHF.R.U32.HI R3, RZ, 0x14, R3 ;  /* 0x00000014ff037819 */ /* 0x000fe20000011603 */
[----:B------:R-:W-:Y:S01]  /*1030*/  UMOV UR8, 0xfefa39ef ;  /* 0xfefa39ef00087882 */ /* 0x000fe20000000000 */
[----:B------:R-:W-:-:S05]  /*1040*/  UMOV UR9, 0x3fe62e42 ;  /* 0x3fe62e4200097882 */ /* 0x000fca0000000000 */
[----:B------:R-:W-:-:S10]  /*1050*/  @!P0 DMUL R24, R12, 1.80143985094819840000e+16 ;  /* 0x435000000c188828 */ /* 0x000fd40000000000 */
[----:B------:R-:W-:Y:S01]  /*1060*/  @!P0 IMAD.MOV.U32 R13, RZ, RZ, R25 ;  /* 0x000000ffff0d8224 */ /* 0x000fe200078e0019 */
[----:B------:R-:W-:Y:S01]  /*1070*/  @!P0 LEA.HI R3, R25, 0xffffffca, RZ, 0xc ;  /* 0xffffffca19038811 */ /* 0x000fe200078f60ff */
[----:B------:R-:W-:-:S03]  /*1080*/  @!P0 IMAD.MOV.U32 R12, RZ, RZ, R24 ;  /* 0x000000ffff0c8224 */ /* 0x000fc600078e0018 */
[----:B------:R-:W-:Y:S01]  /*1090*/  LOP3.LUT R13, R13, 0x800fffff, RZ, 0xc0, !PT ;  /* 0x800fffff0d0d7812 */ /* 0x000fe200078ec0ff */
[----:B------:R-:W-:Y:S02]  /*10a0*/  IMAD.MOV.U32 R18, RZ, RZ, R12 ;  /* 0x000000ffff127224 */ /* 0x000fe400078e000c */
[----:B------:R-:W-:Y:S01]  /*10b0*/  IMAD.MOV.U32 R12, RZ, RZ, RZ ;  /* 0x000000ffff0c7224 */ /* 0x000fe200078e00ff */
[----:B------:R-:W-:-:S04]  /*10c0*/  LOP3.LUT R19, R13, 0x3ff00000, RZ, 0xfc, !PT ;  /* 0x3ff000000d137812 */ /* 0x000fc800078efcff */
[----:B------:R-:W-:-:S13]  /*10d0*/  ISETP.GE.U32.AND P1, PT, R19, 0x3ff6a09f, PT ;  /* 0x3ff6a09f1300780c */ /* 0x000fda0003f26070 */
[----:B------:R-:W-:-:S04]  /*10e0*/  @P1 VIADD R13, R19, 0xfff00000 ;  /* 0xfff00000130d1836 */ /* 0x000fc80000000000 */
[----:B------:R-:W-:-:S06]  /*10f0*/  @P1 IMAD.MOV.U32 R19, RZ, RZ, R13 ;  /* 0x000000ffff131224 */ /* 0x000fcc00078e000d */
[C---:B------:R-:W-:Y:S02]  /*1100*/  DADD R14, R18.reuse, 1 ;  /* 0x3ff00000120e7429 */ /* 0x040fe40000000000 */
[----:B------:R-:W-:-:S04]  /*1110*/  DADD R18, R18, -1 ;  /* 0xbff0000012127429 */ /* 0x000fc80000000000 */
[----:B------:R-:W0:Y:S02]  /*1120*/  MUFU.RCP64H R13, R15 ;  /* 0x0000000f000d7308 */ /* 0x000e240000001800 */
[----:B0-----:R-:W-:-:S08]  /*1130*/  DFMA R16, -R14, R12, 1 ;  /* 0x3ff000000e10742b */ /* 0x001fd0000000010c */
[----:B------:R-:W-:-:S08]  /*1140*/  DFMA R16, R16, R16, R16 ;  /* 0x000000101010722b */ /* 0x000fd00000000010 */
[----:B------:R-:W-:-:S08]  /*1150*/  DFMA R12, R12, R16, R12 ;  /* 0x000000100c0c722b */ /* 0x000fd0000000000c */
[----:B------:R-:W-:-:S08]  /*1160*/  DMUL R16, R18, R12 ;  /* 0x0000000c12107228 */ /* 0x000fd00000000000 */
[----:B------:R-:W-:-:S08]  /*1170*/  DFMA R16, R18, R12, R16 ;  /* 0x0000000c1210722b */ /* 0x000fd00000000010 */
[----:B------:R-:W-:-:S08]  /*1180*/  DMUL R26, R16, R16 ;  /* 0x00000010101a7228 */ /* 0x000fd00000000000 */
[----:B------:R-:W-:Y:S01]  /*1190*/  DFMA R14, R26, UR6, R20 ;  /* 0x000000061a0e7c2b */ /* 0x000fe20008000014 */
[----:B------:R-:W-:Y:S01]  /*11a0*/  UMOV UR6, 0x75488a3f ;  /* 0x75488a3f00067882 */ /* 0x000fe20000000000 */
[----:B------:R-:W-:-:S06]  /*11b0*/  UMOV UR7, 0x3ef3b20a ;  /* 0x3ef3b20a00077882 */ /* 0x000fcc0000000000 */
[----:B------:R-:W-:Y:S01]  /*11c0*/  DFMA R14, R26, R14, UR6 ;  /* 0x000000061a0e7e2b */ /* 0x000fe2000800000e */
[----:B------:R-:W-:Y:S01]  /*11d0*/  UMOV UR6, 0xe4faecd5 ;  /* 0xe4faecd500067882 */ /* 0x000fe20000000000 */
[----:B------:R-:W-:-:S06]  /*11e0*/  UMOV UR7, 0x3f1745cd ;  /* 0x3f1745cd00077882 */ /* 0x000fcc0000000000 */
[----:B------:R-:W-:Y:S01]  /*11f0*/  DFMA R14, R26, R14, UR6 ;  /* 0x000000061a0e7e2b */ /* 0x000fe2000800000e */
[----:B------:R-:W-:Y:S01]  /*1200*/  UMOV UR6, 0x258a578b ;  /* 0x258a578b00067882 */ /* 0x000fe20000000000 */
[----:B------:R-:W-:-:S06]  /*1210*/  UMOV UR7, 0x3f3c71c7 ;  /* 0x3f3c71c700077882 */ /* 0x000fcc0000000000 */
[----:B------:R-:W-:Y:S01]  /*1220*/  DFMA R20, R26, R14, UR6 ;  /* 0x000000061a147e2b */ /* 0x000fe2000800000e */
[----:B------:R-:W-:Y:S01]  /*1230*/  UMOV UR6, 0x9242b910 ;  /* 0x9242b91000067882 */ /* 0x000fe20000000000 */
[----:B------:R-:W-:Y:S01]  /*1240*/  UMOV UR7, 0x3f624924 ;  /* 0x3f62492400077882 */ /* 0x000fe20000000000 */
[----:B------:R-:W-:-:S05]  /*1250*/  DADD R14, R18, -R16 ;  /* 0x00000000120e7229 */ /* 0x000fca0000000810 */
[----:B------:R-:W-:Y:S01]  /*1260*/  DFMA R20, R26, R20, UR6 ;  /* 0x000000061a147e2b */ /* 0x000fe20008000014 */
[----:B------:R-:W-:Y:S01]  /*1270*/  UMOV UR6, 0x99999dfb ;  /* 0x99999dfb00067882 */ /* 0x000fe20000000000 */
[----:B------:R-:W-:Y:S01]  /*1280*/  UMOV UR7, 0x3f899999 ;  /* 0x3f89999900077882 */ /* 0x000fe20000000000 */
[----:B------:R-:W-:-:S05]  /*1290*/  DADD R14, R14, R14 ;  /* 0x000000000e0e7229 */ /* 0x000fca000000000e */
[----:B------:R-:W-:Y:S01]  /*12a0*/  DFMA R20, R26, R20, UR6 ;  /* 0x000000061a147e2b */ /* 0x000fe20008000014 */
[----:B------:R-:W-:Y:S01]  /*12b0*/  UMOV UR6, 0x55555555 ;  /* 0x5555555500067882 */ /* 0x000fe20000000000 */
[----:B------:R-:W-:Y:S01]  /*12c0*/  UMOV UR7, 0x3fb55555 ;  /* 0x3fb5555500077882 */ /* 0x000fe20000000000 */
[----:B------:R-:W-:-:S05]  /*12d0*/  DFMA R14, R18, -R16, R14 ;  /* 0x80000010120e722b */ /* 0x000fca000000000e */
[----:B------:R-:W-:-:S03]  /*12e0*/  DFMA R18, R26, R20, UR6 ;  /* 0x000000061a127e2b */ /* 0x000fc60008000014 */
[----:B------:R-:W-:Y:S02]  /*12f0*/  DMUL R14, R12, R14 ;  /* 0x0000000e0c0e7228 */ /* 0x000fe40000000000 */
[----:B------:R-:W-:-:S03]  /*1300*/  DMUL R12, R16, R16 ;  /* 0x00000010100c7228 */ /* 0x000fc60000000000 */
[----:B------:R-:W-:Y:S01]  /*1310*/  DADD R22, -R18, UR6 ;  /* 0x0000000612167e29 */ /* 0x000fe20008000100 */
[----:B------:R-:W-:Y:S01]  /*1320*/  UMOV UR6, 0xb9e7b0 ;  /* 0x00b9e7b000067882 */ /* 0x000fe20000000000 */
[----:B------:R-:W-:-:S03]  /*1330*/  UMOV UR7, 0x3c46a4cb ;  /* 0x3c46a4cb00077882 */ /* 0x000fc60000000000 */
[----:B------:R-:W-:Y:S02]  /*1340*/  VIADD R25, R15, 0x100000 ;  /* 0x001000000f197836 */ /* 0x000fe40000000000 */
[----:B------:R-:W-:Y:S01]  /*1350*/  IMAD.MOV.U32 R24, RZ, RZ, R14 ;  /* 0x000000ffff187224 */ /* 0x000fe200078e000e */
[----:B------:R-:W-:Y:S02]  /*1360*/  DFMA R20, R26, R20, R22 ;  /* 0x000000141a14722b */ /* 0x000fe40000000016 */
[C---:B------:R-:W-:Y:S02]  /*1370*/  DFMA R22, R16.reuse, R16, -R12 ;  /* 0x000000101016722b */ /* 0x040fe4000000080c */
[----:B------:R-:W-:-:S06]  /*1380*/  DMUL R26, R16, R12 ;  /* 0x0000000c101a7228 */ /* 0x000fcc0000000000 */
[----:B------:R-:W-:Y:S02]  /*1390*/  DFMA R22, R16, R24, R22 ;  /* 0x000000181016722b */ /* 0x000fe40000000016 */
[----:B------:R-:W-:Y:S01]  /*13a0*/  DADD R24, R20, -UR6 ;  /* 0x8000000614187e29 */ /* 0x000fe20008000000 */
[----:B------:R-:W-:Y:S01]  /*13b0*/  UMOV UR6, 0x80000000 ;  /* 0x8000000000067882 */ /* 0x000fe20000000000 */
[----:B------:R-:W-:Y:S01]  /*13c0*/  DFMA R20, R16, R12, -R26 ;  /* 0x0000000c1014722b */ /* 0x000fe2000000081a */
[----:B------:R-:W-:-:S07]  /*13d0*/  UMOV UR7, 0x43300000 ;  /* 0x4330000000077882 */ /* 0x000fce0000000000 */
[----:B------:R-:W-:Y:S02]  /*13e0*/  DFMA R20, R14, R12, R20 ;  /* 0x0000000c0e14722b */ /* 0x000fe40000000014 */
[----:B------:R-:W-:-:S06]  /*13f0*/  DADD R12, R18, R24 ;  /* 0x00000000120c7229 */ /* 0x000fcc0000000018 */
[----:B------:R-:W-:Y:S02]  /*1400*/  DFMA R20, R16, R22, R20 ;  /* 0x000000161014722b */ /* 0x000fe40000000014 */
[----:B------:R-:W-:Y:S02]  /*1410*/  DADD R22, R18, -R12 ;  /* 0x0000000012167229 */ /* 0x000fe4000000080c */
[----:B------:R-:W-:-:S06]  /*1420*/  DMUL R18, R12, R26 ;  /* 0x0000001a0c127228 */ /* 0x000fcc0000000000 */
[----:B------:R-:W-:Y:S02]  /*1430*/  DADD R24, R24, R22 ;  /* 0x0000000018187229 */ /* 0x000fe40000000016 */
[----:B------:R-:W-:-:S08]  /*1440*/  DFMA R22, R12, R26, -R18 ;  /* 0x0000001a0c16722b */ /* 0x000fd00000000812 */
[----:B------:R-:W-:-:S08]  /*1450*/  DFMA R20, R12, R20, R22 ;  /* 0x000000140c14722b */ /* 0x000fd00000000016 */
[----:B------:R-:W-:-:S08]  /*1460*/  DFMA R24, R24, R26, R20 ;  /* 0x0000001a1818722b */ /* 0x000fd00000000014 */
[----:B------:R-:W-:-:S08]  /*1470*/  DADD R20, R18, R24 ;  /* 0x0000000012147229 */ /* 0x000fd00000000018 */
[--C-:B------:R-:W-:Y:S02]  /*1480*/  DADD R12, R16, R20.reuse ;  /* 0x00000000100c7229 */ /* 0x100fe40000000014 */
[----:B------:R-:W-:-:S06]  /*1490*/  DADD R18, R18, -R20 ;  /* 0x0000000012127229 */ /* 0x000fcc0000000814 */
[----:B------:R-:W-:Y:S02]  /*14a0*/  DADD R16, R16, -R12 ;  /* 0x0000000010107229 */ /* 0x000fe4000000080c */
[----:B------:R-:W-:-:S06]  /*14b0*/  DADD R18, R24, R18 ;  /* 0x0000000018127229 */ /* 0x000fcc0000000012 */
[----:B------:R-:W-:-:S08]  /*14c0*/  DADD R16, R20, R16 ;  /* 0x0000000014107229 */ /* 0x000fd00000000010 */
[----:B------:R-:W-:Y:S01]  /*14d0*/  DADD R16, R18, R16 ;  /* 0x0000000012107229 */ /* 0x000fe20000000010 */
[C---:B------:R-:W-:Y:S02]  /*14e0*/  VIADD R18, R3.reuse, 0xfffffc01 ;  /* 0xfffffc0103127836 */ /* 0x040fe40000000000 */
[----:B------:R-:W-:-:S05]  /*14f0*/  @P1 VIADD R18, R3, 0xfffffc02 ;  /* 0xfffffc0203121836 */ /* 0x000fca0000000000 */
[----:B------:R-:W-:Y:S01]  /*1500*/  DADD R20, R14, R16 ;  /* 0x000000000e147229 */ /* 0x000fe20000000010 */
[----:B------:R-:W-:Y:S01]  /*1510*/  LOP3.LUT R16, R18, 0x80000000, RZ, 0x3c, !PT ;  /* 0x8000000012107812 */ /* 0x000fe200078e3cff */
[----:B------:R-:W-:-:S06]  /*1520*/  IMAD.MOV.U32 R17, RZ, RZ, 0x43300000 ;  /* 0x43300000ff117424 */ /* 0x000fcc00078e00ff */
[----:B------:R-:W-:Y:S02]  /*1530*/  DADD R18, R12, R20 ;  /* 0x000000000c127229 */ /* 0x000fe40000000014 */
[----:B------:R-:W-:Y:S01]  /*1540*/  DADD R16, R16, -UR6 ;  /* 0x8000000610107e29 */ /* 0x000fe20008000000 */
[----:B------:R-:W-:Y:S01]  /*1550*/  UMOV UR6, 0xfefa39ef ;  /* 0xfefa39ef00067882 */ /* 0x000fe20000000000 */
[----:B------:R-:W-:-:S04]  /*1560*/  UMOV UR7, 0x3fe62e42 ;  /* 0x3fe62e4200077882 */ /* 0x000fc80000000000 */
[--C-:B------:R-:W-:Y:S02]  /*1570*/  DADD R12, R12, -R18.reuse ;  /* 0x000000000c0c7229 */ /* 0x100fe40000000812 */
[----:B------:R-:W-:Y:S01]  /*1580*/  DFMA R14, R16, UR6, R18 ;  /* 0x00000006100e7c2b */ /* 0x000fe20008000012 */
[----:B------:R-:W-:Y:S01]  /*1590*/  UMOV UR6, 0x3b39803f ;  /* 0x3b39803f00067882 */ /* 0x000fe20000000000 */
[----:B------:R-:W-:-:S04]  /*15a0*/  UMOV UR7, 0x3c7abc9e ;  /* 0x3c7abc9e00077882 */ /* 0x000fc80000000000 */
[----:B------:R-:W-:Y:S02]  /*15b0*/  DADD R12, R20, R12 ;  /* 0x00000000140c7229 */ /* 0x000fe4000000000c */
[----:B------:R-:W-:-:S08]  /*15c0*/  DFMA R22, R16, -UR8, R14 ;  /* 0x8000000810167c2b */ /* 0x000fd0000800000e */
[----:B------:R-:W-:-:S08]  /*15d0*/  DADD R22, -R18, R22 ;  /* 0x0000000012167229 */ /* 0x000fd00000000116 */
[----:B------:R-:W-:-:S08]  /*15e0*/  DADD R12, R12, -R22 ;  /* 0x000000000c0c7229 */ /* 0x000fd00000000816 */
[----:B------:R-:W-:Y:S01]  /*15f0*/  DFMA R12, R16, UR6, R12 ;  /* 0x00000006100c7c2b */ /* 0x000fe2000800000c */
[----:B------:R-:W-:Y:S02]  /*1600*/  USHF.L.U32 UR7, UR5, 0x1, URZ ;  /* 0x0000000105077899 */ /* 0x000fe400080006ff */
[----:B------:R-:W-:Y:S02]  /*1610*/  ULOP3.LUT UR6, UR5, 0xff0fffff, URZ, 0xc0, !UPT ;  /* 0xff0fffff05067892 */ /* 0x000fe4000f8ec0ff */
[----:B------:R-:W-:-:S03]  /*1620*/  UISETP.GT.U32.AND UP0, UPT, UR7, -0x2000001, UPT ;  /* 0xfdffffff0700788c */ /* 0x000fc6000bf04070 */
[----:B------:R-:W-:Y:S01]  /*1630*/  DADD R18, R14, R12 ;  /* 0x000000000e127229 */ /* 0x000fe2000000000c */
[----:B------:R-:W-:-:S03]  /*1640*/  USEL UR7, UR6, UR5, UP0 ;  /* 0x0000000506077287 */ /* 0x000fc60008000000 */
[----:B------:R-:W-:-:S04]  /*1650*/  UMOV UR6, UR4 ;  /* 0x0000000400067c82 */ /* 0x000fc80008000000 */
[----:B------:R-:W-:Y:S02]  /*1660*/  DADD R14, R14, -R18 ;  /* 0x000000000e0e7229 */ /* 0x000fe40000000812 */
[----:B------:R-:W-:-:S06]  /*1670*/  DMUL R16, R18, UR6 ;  /* 0x0000000612107c28 */ /* 0x000fcc0008000000 */
[----:B------:R-:W-:Y:S02]  /*1680*/  DADD R14, R12, R14 ;  /* 0x000000000c0e7229 */ /* 0x000fe4000000000e */
[----:B------:R-:W-:Y:S01]  /*1690*/  DFMA R20, R18, UR6, -R16 ;  /* 0x0000000612147c2b */ /* 0x000fe20008000810 */
[----:B------:R-:W-:Y:S02]  /*16a0*/  IMAD.MOV.U32 R12, RZ, RZ, 0x652b82fe ;  /* 0x652b82feff0c7424 */ /* 0x000fe400078e00ff */
[----:B------:R-:W-:-:S05]  /*16b0*/  IMAD.MOV.U32 R13, RZ, RZ, 0x3ff71547 ;  /* 0x3ff71547ff0d7424 */ /* 0x000fca00078e00ff */
[----:B------:R-:W-:Y:S01]  /*16c0*/  DFMA R20, R14, UR6, R20 ;  /* 0x000000060e147c2b */ /* 0x000fe20008000014 */
[----:B------:R-:W-:Y:S01]  /*16d0*/  UMOV UR6, 0x3b39803f ;  /* 0x3b39803f00067882 */ /* 0x000fe20000000000 */
[----:B------:R-:W-:-:S06]  /*16e0*/  UMOV UR7, 0x3c7abc9e ;  /* 0x3c7abc9e00077882 */ /* 0x000fcc0000000000 */
[----:B------:R-:W-:-:S08]  /*16f0*/  DADD R14, R16, R20 ;  /* 0x00000000100e7229 */ /* 0x000fd00000000014 */
[----:B------:R-:W-:Y:S02]  /*1700*/  DFMA R12, R14, R12, 6.75539944105574400000e+15 ;  /* 0x433800000e0c742b */ /* 0x000fe4000000000c */
[----:B------:R-:W-:Y:S01]  /*1710*/  FSETP.GEU.AND P0, PT, |R15|, 4.1917929649353027344, PT ;  /* 0x4086232b0f00780b */ /* 0x000fe20003f0e200 */
[----:B------:R-:W-:-:S05]  /*1720*/  DADD R16, R16, -R14 ;  /* 0x0000000010107229 */ /* 0x000fca000000080e */
[----:B------:R-:W-:-:S03]  /*1730*/  DADD R18, R12, -6.75539944105574400000e+15 ;  /* 0xc33800000c127429 */ /* 0x000fc60000000000 */
[----:B------:R-:W-:-:S05]  /*1740*/  DADD R20, R20, R16 ;  /* 0x0000000014147229 */ /* 0x000fca0000000010 */
[----:B------:R-:W-:-:S08]  /*1750*/  DFMA R22, R18, -UR8, R14 ;  /* 0x8000000812167c2b */ /* 0x000fd0000800000e */
[----:B------:R-:W-:Y:S01]  /*1760*/  DFMA R18, R18, -UR6, R22 ;  /* 0x8000000612127c2b */ /* 0x000fe20008000016 */
[----:B------:R-:W-:Y:S01]  /*1770*/  UMOV UR6, 0x69ce2bdf ;  /* 0x69ce2bdf00067882 */ /* 0x000fe20000000000 */
[----:B------:R-:W-:Y:S01]  /*1780*/  IMAD.MOV.U32 R22, RZ, RZ, -0x35dec16 ;  /* 0xfca213eaff167424 */ /* 0x000fe200078e00ff */
[----:B------:R-:W-:Y:S01]  /*1790*/  UMOV UR7, 0x3e5ade15 ;  /* 0x3e5ade1500077882 */ /* 0x000fe20000000000 */
[----:B------:R-:W-:-:S06]  /*17a0*/  IMAD.MOV.U32 R23, RZ, RZ, 0x3e928af3 ;  /* 0x3e928af3ff177424 */ /* 0x000fcc00078e00ff */
        /* <DEDUP_REMOVED lines=24> */
[----:B------:R-:W-:-:S08]  /*1930*/  DFMA R22, R18, R22, UR6 ;  /* 0x0000000612167e2b */ /* 0x000fd00008000016 */
[----:B------:R-:W-:-:S08]  /*1940*/  DFMA R22, R18, R22, 1 ;  /* 0x3ff000001216742b */ /* 0x000fd00000000016 */
[----:B------:R-:W-:-:S10]  /*1950*/  DFMA R18, R18, R22, 1 ;  /* 0x3ff000001212742b */ /* 0x000fd40000000016 */
[----:B------:R-:W-:Y:S02]  /*1960*/  IMAD R17, R12, 0x100000, R19 ;  /* 0x001000000c117824 */ /* 0x000fe400078e0213 */
[----:B------:R-:W-:Y:S01]  /*1970*/  IMAD.MOV.U32 R16, RZ, RZ, R18 ;  /* 0x000000ffff107224 */ /* 0x000fe200078e0012 */
[----:B------:R-:W-:Y:S06]  /*1980*/  @!P0 BRA `(.L_x_21) ;  /* 0x0000000000308947 */ /* 0x000fec0003800000 */
[----:B------:R-:W-:Y:S01]  /*1990*/  FSETP.GEU.AND P0, PT, |R15|, 4.2275390625, PT ;  /* 0x408748000f00780b */ /* 0x000fe20003f0e200 */
[C---:B------:R-:W-:Y:S02]  /*19a0*/  DADD R16, R14.reuse, +INF ;  /* 0x7ff000000e107429 */ /* 0x040fe40000000000 */
[----:B------:R-:W-:-:S08]  /*19b0*/  DSETP.GEU.AND P1, PT, R14, RZ, PT ;  /* 0x000000ff0e00722a */ /* 0x000fd00003f2e000 */
[----:B------:R-:W-:Y:S02]  /*19c0*/  FSEL R16, R16, RZ, P1 ;  /* 0x000000ff10107208 */ /* 0x000fe40000800000 */
[----:B------:R-:W-:Y:S02]  /*19d0*/  @!P0 LEA.HI R3, R12, R12, RZ, 0x1 ;  /* 0x0000000c0c038211 */ /* 0x000fe400078f08ff */
[----:B------:R-:W-:Y:S02]  /*19e0*/  FSEL R17, R17, RZ, P1 ;  /* 0x000000ff11117208 */ /* 0x000fe40000800000 */
[----:B------:R-:W-:-:S05]  /*19f0*/  @!P0 SHF.R.S32.HI R3, RZ, 0x1, R3 ;  /* 0x00000001ff038819 */ /* 0x000fca0000011403 */
[----:B------:R-:W-:Y:S02]  /*1a00*/  @!P0 IMAD.IADD R12, R12, 0x1, -R3 ;  /* 0x000000010c0c8824 */ /* 0x000fe400078e0a03 */
[----:B------:R-:W-:-:S03]  /*1a10*/  @!P0 IMAD R19, R3, 0x100000, R19 ;  /* 0x0010000003138824 */ /* 0x000fc600078e0213 */
[----:B------:R-:W-:Y:S01]  /*1a20*/  @!P0 LEA R13, R12, 0x3ff00000, 0x14 ;  /* 0x3ff000000c0d8811 */ /* 0x000fe200078ea0ff */
[----:B------:R-:W-:-:S06]  /*1a30*/  @!P0 IMAD.MOV.U32 R12, RZ, RZ, RZ ;  /* 0x000000ffff0c8224 */ /* 0x000fcc00078e00ff */
[----:B------:R-:W-:-:S11]  /*1a40*/  @!P0 DMUL R16, R18, R12 ;  /* 0x0000000c12108228 */ /* 0x000fd60000000000 */
.L_x_21:
[----:B------:R-:W-:Y:S01]  /*1a50*/  DFMA R20, R20, R16, R16 ;  /* 0x000000101414722b */ /* 0x000fe20000000010 */
[----:B------:R-:W-:Y:S01]  /*1a60*/  IMAD.MOV.U32 R14, RZ, RZ, R0 ;  /* 0x000000ffff0e7224 */ /* 0x000fe200078e0000 */
[----:B------:R-:W-:Y:S01]  /*1a70*/  DSETP.NEU.AND P0, PT, |R16|, +INF , PT ;  /* 0x7ff000001000742a */ /* 0x000fe20003f0d200 */
[----:B------:R-:W-:-:S07]  /*1a80*/  IMAD.MOV.U32 R15, RZ, RZ, 0x0 ;  /* 0x00000000ff0f7424 */ /* 0x000fce00078e00ff */
[----:B------:R-:W-:Y:S02]  /*1a90*/  FSEL R12, R16, R20, !P0 ;  /* 0x00000014100c7208 */ /* 0x000fe40004000000 */
[----:B------:R-:W-:Y:S01]  /*1aa0*/  FSEL R13, R17, R21, !P0 ;  /* 0x00000015110d7208 */ /* 0x000fe20004000000 */
[----:B------:R-:W-:Y:S06]  /*1ab0*/  RET.REL.NODEC R14 `(_Z8integraldddPd) ;  /* 0xffffffe40e507950 */ /* 0x000fec0003c3ffff */
.L_x_22:
[----:B------:R-:W-:-:S00]  /*1ac0*/  BRA `(.L_x_22) ;  /* 0xfffffffc00fc7947 */ /* 0x000fc0000383ffff */
[----:B------:R-:W-:-:S00]  /*1ad0*/  NOP ;  /* 0x0000000000007918 */ /* 0x000fc00000000000 */
        /* <DEDUP_REMOVED lines=10> */
.L_x_24:


//--------------------- .nv.shared.reserved.0     --------------------------
	.section	.nv.shared.reserved.0,"aw",@nobits
	.weak		__nv_reservedSMEM_offset_0_alias
	.size		__nv_reservedSMEM_offset_0_alias, 0, 64
	.other		__nv_reservedSMEM_offset_0_alias,@"STO_CUDA_RESERVED_SHARED STV_DEFAULT"
__nv_reservedSMEM_offset_0_alias:
	.zero		0
	.zero		64


//--------------------- .nv.constant0._Z8integraldddPd --------------------------
	.section	.nv.constant0._Z8integraldddPd,"a",@progbits
	.sectionflags	@""
	.align	4
.nv.constant0._Z8integraldddPd:
	.zero		928


//--------------------- SYMBOLS --------------------------

	.type		.nv.reservedSmem.offset0,@object
	.size		.nv.reservedSmem.offset0,0x4
